







.version 7.0
.target sm_75
.address_size 64



.visible .entry _Z9pagerank1PiS_S_PfS0_ii(
.param .u64 _Z9pagerank1PiS_S_PfS0_ii_param_0,
.param .u64 _Z9pagerank1PiS_S_PfS0_ii_param_1,
.param .u64 _Z9pagerank1PiS_S_PfS0_ii_param_2,
.param .u64 _Z9pagerank1PiS_S_PfS0_ii_param_3,
.param .u64 _Z9pagerank1PiS_S_PfS0_ii_param_4,
.param .u32 _Z9pagerank1PiS_S_PfS0_ii_param_5,
.param .u32 _Z9pagerank1PiS_S_PfS0_ii_param_6
)
{
.reg .pred %p<9>;
.reg .f32 %f<23>;
.reg .b32 %r<33>;
.reg .b64 %rd<38>;


ld.param.u64 %rd8, [_Z9pagerank1PiS_S_PfS0_ii_param_0];
ld.param.u64 %rd10, [_Z9pagerank1PiS_S_PfS0_ii_param_1];
ld.param.u64 %rd9, [_Z9pagerank1PiS_S_PfS0_ii_param_3];
ld.param.u64 %rd11, [_Z9pagerank1PiS_S_PfS0_ii_param_4];
ld.param.u32 %r15, [_Z9pagerank1PiS_S_PfS0_ii_param_5];
ld.param.u32 %r28, [_Z9pagerank1PiS_S_PfS0_ii_param_6];
cvta.to.global.u64 %rd1, %rd11;
cvta.to.global.u64 %rd2, %rd10;
mov.u32 %r17, %ctaid.x;
mov.u32 %r18, %ntid.x;
mov.u32 %r19, %tid.x;
mad.lo.s32 %r1, %r17, %r18, %r19;
setp.ge.s32	%p1, %r1, %r15;
@%p1 bra BB0_13;

cvta.to.global.u64 %rd12, %rd8;
mul.wide.s32 %rd13, %r1, 4;
add.s64 %rd3, %rd12, %rd13;
ld.global.u32 %r2, [%rd3];
add.s32 %r20, %r1, 1;
setp.ge.s32	%p2, %r20, %r15;
@%p2 bra BB0_3;

ld.global.u32 %r28, [%rd3+4];

BB0_3:
setp.le.s32	%p3, %r28, %r2;
@%p3 bra BB0_13;

cvta.to.global.u64 %rd14, %rd9;
add.s64 %rd4, %rd14, %rd13;
sub.s32 %r5, %r28, %r2;
cvt.rn.f32.s32	%f1, %r5;
and.b32 %r6, %r5, 3;
setp.eq.s32	%p4, %r6, 0;
@%p4 bra BB0_10;

setp.eq.s32	%p5, %r6, 1;
@%p5 bra BB0_9;

setp.eq.s32	%p6, %r6, 2;
@%p6 bra BB0_8;

mul.wide.s32 %rd16, %r2, 4;
add.s64 %rd17, %rd2, %rd16;
ld.global.u32 %r21, [%rd17];
mul.wide.s32 %rd18, %r21, 4;
add.s64 %rd19, %rd1, %rd18;
ld.global.f32 %f2, [%rd4];
div.rn.f32 %f3, %f2, %f1;
atom.global.add.f32 %f4, [%rd19], %f3;
add.s32 %r2, %r2, 1;

BB0_8:
mul.wide.s32 %rd20, %r2, 4;
add.s64 %rd21, %rd2, %rd20;
ld.global.u32 %r22, [%rd21];
mul.wide.s32 %rd22, %r22, 4;
add.s64 %rd23, %rd1, %rd22;
ld.global.f32 %f5, [%rd4];
div.rn.f32 %f6, %f5, %f1;
atom.global.add.f32 %f7, [%rd23], %f6;
add.s32 %r2, %r2, 1;

BB0_9:
mul.wide.s32 %rd24, %r2, 4;
add.s64 %rd25, %rd2, %rd24;
ld.global.u32 %r23, [%rd25];
mul.wide.s32 %rd26, %r23, 4;
add.s64 %rd27, %rd1, %rd26;
ld.global.f32 %f8, [%rd4];
div.rn.f32 %f9, %f8, %f1;
atom.global.add.f32 %f10, [%rd27], %f9;
add.s32 %r2, %r2, 1;

BB0_10:
setp.lt.u32	%p7, %r5, 4;
@%p7 bra BB0_13;

mul.wide.s32 %rd28, %r2, 4;
add.s64 %rd37, %rd2, %rd28;

BB0_12:
ld.global.u32 %r24, [%rd37];
mul.wide.s32 %rd29, %r24, 4;
add.s64 %rd30, %rd1, %rd29;
ld.global.f32 %f11, [%rd4];
div.rn.f32 %f12, %f11, %f1;
atom.global.add.f32 %f13, [%rd30], %f12;
ld.global.u32 %r25, [%rd37+4];
mul.wide.s32 %rd31, %r25, 4;
add.s64 %rd32, %rd1, %rd31;
ld.global.f32 %f14, [%rd4];
div.rn.f32 %f15, %f14, %f1;
atom.global.add.f32 %f16, [%rd32], %f15;
ld.global.u32 %r26, [%rd37+8];
mul.wide.s32 %rd33, %r26, 4;
add.s64 %rd34, %rd1, %rd33;
ld.global.f32 %f17, [%rd4];
div.rn.f32 %f18, %f17, %f1;
atom.global.add.f32 %f19, [%rd34], %f18;
ld.global.u32 %r27, [%rd37+12];
mul.wide.s32 %rd35, %r27, 4;
add.s64 %rd36, %rd1, %rd35;
ld.global.f32 %f20, [%rd4];
div.rn.f32 %f21, %f20, %f1;
atom.global.add.f32 %f22, [%rd36], %f21;
add.s64 %rd37, %rd37, 16;
add.s32 %r2, %r2, 4;
setp.lt.s32	%p8, %r2, %r28;
@%p8 bra BB0_12;

BB0_13:
ret;
}


.visible .entry _Z9pagerank2PiS_S_PfS0_ii(
.param .u64 _Z9pagerank2PiS_S_PfS0_ii_param_0,
.param .u64 _Z9pagerank2PiS_S_PfS0_ii_param_1,
.param .u64 _Z9pagerank2PiS_S_PfS0_ii_param_2,
.param .u64 _Z9pagerank2PiS_S_PfS0_ii_param_3,
.param .u64 _Z9pagerank2PiS_S_PfS0_ii_param_4,
.param .u32 _Z9pagerank2PiS_S_PfS0_ii_param_5,
.param .u32 _Z9pagerank2PiS_S_PfS0_ii_param_6
)
{
.reg .pred %p<2>;
.reg .f32 %f<4>;
.reg .b32 %r<7>;
.reg .f64 %fd<6>;
.reg .b64 %rd<8>;


ld.param.u64 %rd1, [_Z9pagerank2PiS_S_PfS0_ii_param_3];
ld.param.u64 %rd2, [_Z9pagerank2PiS_S_PfS0_ii_param_4];
ld.param.u32 %r2, [_Z9pagerank2PiS_S_PfS0_ii_param_5];
mov.u32 %r3, %ntid.x;
mov.u32 %r4, %ctaid.x;
mov.u32 %r5, %tid.x;
mad.lo.s32 %r1, %r4, %r3, %r5;
setp.ge.s32	%p1, %r1, %r2;
@%p1 bra BB1_2;

cvta.to.global.u64 %rd3, %rd2;
cvt.rn.f32.s32	%f1, %r2;
cvt.f64.f32	%fd1, %f1;
mov.f64 %fd2, 0d3FC3333333333333;
div.rn.f64 %fd3, %fd2, %fd1;
mul.wide.s32 %rd4, %r1, 4;
add.s64 %rd5, %rd3, %rd4;
ld.global.f32 %f2, [%rd5];
cvt.f64.f32	%fd4, %f2;
fma.rn.f64 %fd5, %fd4, 0d3FEB333333333333, %fd3;
cvt.rn.f32.f64	%f3, %fd5;
cvta.to.global.u64 %rd6, %rd1;
add.s64 %rd7, %rd6, %rd4;
st.global.f32 [%rd7], %f3;
mov.u32 %r6, 0;
st.global.u32 [%rd5], %r6;

BB1_2:
ret;
}


.visible .entry _Z9inibufferPiPfS0_ii(
.param .u64 _Z9inibufferPiPfS0_ii_param_0,
.param .u64 _Z9inibufferPiPfS0_ii_param_1,
.param .u64 _Z9inibufferPiPfS0_ii_param_2,
.param .u32 _Z9inibufferPiPfS0_ii_param_3,
.param .u32 _Z9inibufferPiPfS0_ii_param_4
)
{
.reg .pred %p<2>;
.reg .f32 %f<3>;
.reg .b32 %r<7>;
.reg .b64 %rd<8>;


ld.param.u64 %rd1, [_Z9inibufferPiPfS0_ii_param_1];
ld.param.u64 %rd2, [_Z9inibufferPiPfS0_ii_param_2];
ld.param.u32 %r2, [_Z9inibufferPiPfS0_ii_param_3];
mov.u32 %r3, %ntid.x;
mov.u32 %r4, %ctaid.x;
mov.u32 %r5, %tid.x;
mad.lo.s32 %r1, %r4, %r3, %r5;
setp.ge.s32	%p1, %r1, %r2;
@%p1 bra BB2_2;

cvta.to.global.u64 %rd3, %rd1;
cvt.rn.f32.s32	%f1, %r2;
rcp.rn.f32 %f2, %f1;
mul.wide.s32 %rd4, %r1, 4;
add.s64 %rd5, %rd3, %rd4;
st.global.f32 [%rd5], %f2;
cvta.to.global.u64 %rd6, %rd2;
add.s64 %rd7, %rd6, %rd4;
mov.u32 %r6, 0;
st.global.u32 [%rd7], %r6;

BB2_2:
ret;
}




// ===== COMPILED SASS (sm_100) =====

	.target	sm_100

	.elftype	@"ET_EXEC"


//--------------------- .note.nv.tkinfo           --------------------------
	.section	.note.nv.tkinfo,"",@"SHT_NOTE"
	.sectionflags	@"SHF_NOTE_NV_TKINFO"
	.tkinfo
        /*0018*/ 	.word	0x00000002
        /*0030*/ 	.string	""
        /*0030*/ 	.string	"ptxas"
        /*0030*/ 	.string	"Cuda compilation tools, release 13.0, V13.0.88"
        /*0030*/ 	.string	"Build cuda_13.0.r13.0/compiler.36424714_0"
        /*0030*/ 	.string	"-arch sm_100 "



//--------------------- .note.nv.cuinfo           --------------------------
	.section	.note.nv.cuinfo,"",@"SHT_NOTE"
	.sectionflags	@"SHF_NOTE_NV_CUINFO"
        /*0018*/ 	.short	0x0002
        /*001a*/ 	.short	0x004b
        /*001c*/ 	.short	0x0082
	.zero		2


//--------------------- .nv.info                  --------------------------
	.section	.nv.info,"",@"SHT_CUDA_INFO"
	.align	4


	//----- nvinfo : EIATTR_REGCOUNT
	.align		4
        /*0000*/ 	.byte	0x04, 0x2f
        /*0002*/ 	.short	(.L_1 - .L_0)
	.align		4
.L_0:
        /*0004*/ 	.word	index@(_Z9pagerank1PiS_S_PfS0_ii)
        /*0008*/ 	.word	0x0000001a


	//----- nvinfo : EIATTR_FRAME_SIZE
	.align		4
.L_1:
        /*000c*/ 	.byte	0x04, 0x11
        /*000e*/ 	.short	(.L_3 - .L_2)
	.align		4
.L_2:
        /*0010*/ 	.word	index@($__internal_2_$__cuda_sm3x_div_rn_noftz_f32_slowpath)
        /*0014*/ 	.word	0x00000000


	//----- nvinfo : EIATTR_FRAME_SIZE
	.align		4
.L_3:
        /*0018*/ 	.byte	0x04, 0x11
        /*001a*/ 	.short	(.L_5 - .L_4)
	.align		4
.L_4:
        /*001c*/ 	.word	index@(_Z9pagerank1PiS_S_PfS0_ii)
        /*0020*/ 	.word	0x00000000


	//----- nvinfo : EIATTR_REGCOUNT
	.align		4
.L_5:
        /*0024*/ 	.byte	0x04, 0x2f
        /*0026*/ 	.short	(.L_7 - .L_6)
	.align		4
.L_6:
        /*0028*/ 	.word	index@(_Z9pagerank2PiS_S_PfS0_ii)
        /*002c*/ 	.word	0x00000015


	//----- nvinfo : EIATTR_FRAME_SIZE
	.align		4
.L_7:
        /*0030*/ 	.byte	0x04, 0x11
        /*0032*/ 	.short	(.L_9 - .L_8)
	.align		4
.L_8:
        /*0034*/ 	.word	index@($__internal_1_$__cuda_sm20_div_rn_f64_full)
        /*0038*/ 	.word	0x00000000


	//----- nvinfo : EIATTR_FRAME_SIZE
	.align		4
.L_9:
        /*003c*/ 	.byte	0x04, 0x11
        /*003e*/ 	.short	(.L_11 - .L_10)
	.align		4
.L_10:
        /*0040*/ 	.word	index@(_Z9pagerank2PiS_S_PfS0_ii)
        /*0044*/ 	.word	0x00000000


	//----- nvinfo : EIATTR_REGCOUNT
	.align		4
.L_11:
        /*0048*/ 	.byte	0x04, 0x2f
        /*004a*/ 	.short	(.L_13 - .L_12)
	.align		4
.L_12:
        /*004c*/ 	.word	index@(_Z9inibufferPiPfS0_ii)
        /*0050*/ 	.word	0x0000000e


	//----- nvinfo : EIATTR_FRAME_SIZE
	.align		4
.L_13:
        /*0054*/ 	.byte	0x04, 0x11
        /*0056*/ 	.short	(.L_15 - .L_14)
	.align		4
.L_14:
        /*0058*/ 	.word	index@($__internal_0_$__cuda_sm20_rcp_rn_f32_slowpath)
        /*005c*/ 	.word	0x00000000


	//----- nvinfo : EIATTR_FRAME_SIZE
	.align		4
.L_15:
        /*0060*/ 	.byte	0x04, 0x11
        /*0062*/ 	.short	(.L_17 - .L_16)
	.align		4
.L_16:
        /*0064*/ 	.word	index@(_Z9inibufferPiPfS0_ii)
        /*0068*/ 	.word	0x00000000


	//----- nvinfo : EIATTR_MIN_STACK_SIZE
	.align		4
.L_17:
        /*006c*/ 	.byte	0x04, 0x12
        /*006e*/ 	.short	(.L_19 - .L_18)
	.align		4
.L_18:
        /*0070*/ 	.word	index@(_Z9inibufferPiPfS0_ii)
        /*0074*/ 	.word	0x00000000


	//----- nvinfo : EIATTR_MIN_STACK_SIZE
	.align		4
.L_19:
        /*0078*/ 	.byte	0x04, 0x12
        /*007a*/ 	.short	(.L_21 - .L_20)
	.align		4
.L_20:
        /*007c*/ 	.word	index@(_Z9pagerank2PiS_S_PfS0_ii)
        /*0080*/ 	.word	0x00000000


	//----- nvinfo : EIATTR_MIN_STACK_SIZE
	.align		4
.L_21:
        /*0084*/ 	.byte	0x04, 0x12
        /*0086*/ 	.short	(.L_23 - .L_22)
	.align		4
.L_22:
        /*0088*/ 	.word	index@(_Z9pagerank1PiS_S_PfS0_ii)
        /*008c*/ 	.word	0x00000000
.L_23:


//--------------------- .nv.compat                --------------------------
	.section	.nv.compat,"",@"SHT_CUDA_COMPAT_INFO"
	.align	4
        /*0000*/ 	.byte	0x02, 0x09, 0x00, 0x00, 0x02, 0x02, 0x01, 0x00, 0x02, 0x05, 0x05, 0x00, 0x03, 0x07, 0x01, 0x01
        /*0010*/ 	.byte	0x02, 0x03, 0x00, 0x00, 0x02, 0x06, 0x01, 0x00, 0x04, 0x0b, 0x08, 0x00, 0x01, 0x00, 0x00, 0x00
        /*0020*/ 	.byte	0x00, 0x00, 0x00, 0x00


//--------------------- .nv.info._Z9inibufferPiPfS0_ii --------------------------
	.section	.nv.info._Z9inibufferPiPfS0_ii,"",@"SHT_CUDA_INFO"
	.sectionflags	@""
	.align	4


	//----- nvinfo : EIATTR_CUDA_API_VERSION
	.align		4
        /*0000*/ 	.byte	0x04, 0x37
        /*0002*/ 	.short	(.L_25 - .L_24)
.L_24:
        /*0004*/ 	.word	0x00000082


	//----- nvinfo : EIATTR_KPARAM_INFO
	.align		4
.L_25:
        /*0008*/ 	.byte	0x04, 0x17
        /*000a*/ 	.short	(.L_27 - .L_26)
.L_26:
        /*000c*/ 	.word	0x00000000
        /*0010*/ 	.short	0x0004
        /*0012*/ 	.short	0x001c
        /*0014*/ 	.byte	0x00, 0xf0, 0x11, 0x00


	//----- nvinfo : EIATTR_KPARAM_INFO
	.align		4
.L_27:
        /*0018*/ 	.byte	0x04, 0x17
        /*001a*/ 	.short	(.L_29 - .L_28)
.L_28:
        /*001c*/ 	.word	0x00000000
        /*0020*/ 	.short	0x0003
        /*0022*/ 	.short	0x0018
        /*0024*/ 	.byte	0x00, 0xf0, 0x11, 0x00


	//----- nvinfo : EIATTR_KPARAM_INFO
	.align		4
.L_29:
        /*0028*/ 	.byte	0x04, 0x17
        /*002a*/ 	.short	(.L_31 - .L_30)
.L_30:
        /*002c*/ 	.word	0x00000000
        /*0030*/ 	.short	0x0002
        /*0032*/ 	.short	0x0010
        /*0034*/ 	.byte	0x00, 0xf0, 0x21, 0x00


	//----- nvinfo : EIATTR_KPARAM_INFO
	.align		4
.L_31:
        /*0038*/ 	.byte	0x04, 0x17
        /*003a*/ 	.short	(.L_33 - .L_32)
.L_32:
        /*003c*/ 	.word	0x00000000
        /*0040*/ 	.short	0x0001
        /*0042*/ 	.short	0x0008
        /*0044*/ 	.byte	0x00, 0xf0, 0x21, 0x00


	//----- nvinfo : EIATTR_KPARAM_INFO
	.align		4
.L_33:
        /*0048*/ 	.byte	0x04, 0x17
        /*004a*/ 	.short	(.L_35 - .L_34)
.L_34:
        /*004c*/ 	.word	0x00000000
        /*0050*/ 	.short	0x0000
        /*0052*/ 	.short	0x0000
        /*0054*/ 	.byte	0x00, 0xf0, 0x21, 0x00


	//----- nvinfo : EIATTR_SPARSE_MMA_MASK
	.align		4
.L_35:
        /*0058*/ 	.byte	0x03, 0x50
        /*005a*/ 	.short	0x0000


	//----- nvinfo : EIATTR_MAXREG_COUNT
	.align		4
        /*005c*/ 	.byte	0x03, 0x1b
        /*005e*/ 	.short	0x00ff


	//----- nvinfo : EIATTR_MERCURY_ISA_VERSION
	.align		4
        /*0060*/ 	.byte	0x03, 0x5f
        /*0062*/ 	.short	0x0101


	//----- nvinfo : EIATTR_VRC_CTA_INIT_COUNT
	.align		4
        /*0064*/ 	.byte	0x02, 0x4a
	.zero		1
	.zero		1


	//----- nvinfo : EIATTR_EXIT_INSTR_OFFSETS
	.align		4
        /*0068*/ 	.byte	0x04, 0x1c
        /*006a*/ 	.short	(.L_37 - .L_36)


	//   ....[0]....
.L_36:
        /*006c*/ 	.word	0x00000070


	//   ....[1]....
        /*0070*/ 	.word	0x000001c0


	//----- nvinfo : EIATTR_CRS_STACK_SIZE
	.align		4
.L_37:
        /*0074*/ 	.byte	0x04, 0x1e
        /*0076*/ 	.short	(.L_39 - .L_38)
.L_38:
        /*0078*/ 	.word	0x00000000


	//----- nvinfo : EIATTR_CBANK_PARAM_SIZE
	.align		4
.L_39:
        /*007c*/ 	.byte	0x03, 0x19
        /*007e*/ 	.short	0x0020


	//----- nvinfo : EIATTR_PARAM_CBANK
	.align		4
        /*0080*/ 	.byte	0x04, 0x0a
        /*0082*/ 	.short	(.L_41 - .L_40)
	.align		4
.L_40:
        /*0084*/ 	.word	index@(.nv.constant0._Z9inibufferPiPfS0_ii)
        /*0088*/ 	.short	0x0380
        /*008a*/ 	.short	0x0020


	//----- nvinfo : EIATTR_SW_WAR
	.align		4
.L_41:
        /*008c*/ 	.byte	0x04, 0x36
        /*008e*/ 	.short	(.L_43 - .L_42)
.L_42:
        /*0090*/ 	.word	0x00000008
.L_43:


//--------------------- .nv.info._Z9pagerank2PiS_S_PfS0_ii --------------------------
	.section	.nv.info._Z9pagerank2PiS_S_PfS0_ii,"",@"SHT_CUDA_INFO"
	.sectionflags	@""
	.align	4


	//----- nvinfo : EIATTR_CUDA_API_VERSION
	.align		4
        /*0000*/ 	.byte	0x04, 0x37
        /*0002*/ 	.short	(.L_45 - .L_44)
.L_44:
        /*0004*/ 	.word	0x00000082


	//----- nvinfo : EIATTR_KPARAM_INFO
	.align		4
.L_45:
        /*0008*/ 	.byte	0x04, 0x17
        /*000a*/ 	.short	(.L_47 - .L_46)
.L_46:
        /*000c*/ 	.word	0x00000000
        /*0010*/ 	.short	0x0006
        /*0012*/ 	.short	0x002c
        /*0014*/ 	.byte	0x00, 0xf0, 0x11, 0x00


	//----- nvinfo : EIATTR_KPARAM_INFO
	.align		4
.L_47:
        /*0018*/ 	.byte	0x04, 0x17
        /*001a*/ 	.short	(.L_49 - .L_48)
.L_48:
        /*001c*/ 	.word	0x00000000
        /*0020*/ 	.short	0x0005
        /*0022*/ 	.short	0x0028
        /*0024*/ 	.byte	0x00, 0xf0, 0x11, 0x00


	//----- nvinfo : EIATTR_KPARAM_INFO
	.align		4
.L_49:
        /*0028*/ 	.byte	0x04, 0x17
        /*002a*/ 	.short	(.L_51 - .L_50)
.L_50:
        /*002c*/ 	.word	0x00000000
        /*0030*/ 	.short	0x0004
        /*0032*/ 	.short	0x0020
        /*0034*/ 	.byte	0x00, 0xf0, 0x21, 0x00


	//----- nvinfo : EIATTR_KPARAM_INFO
	.align		4
.L_51:
        /*0038*/ 	.byte	0x04, 0x17
        /*003a*/ 	.short	(.L_53 - .L_52)
.L_52:
        /*003c*/ 	.word	0x00000000
        /*0040*/ 	.short	0x0003
        /*0042*/ 	.short	0x0018
        /*0044*/ 	.byte	0x00, 0xf0, 0x21, 0x00


	//----- nvinfo : EIATTR_KPARAM_INFO
	.align		4
.L_53:
        /*0048*/ 	.byte	0x04, 0x17
        /*004a*/ 	.short	(.L_55 - .L_54)
.L_54:
        /*004c*/ 	.word	0x00000000
        /*0050*/ 	.short	0x0002
        /*0052*/ 	.short	0x0010
        /*0054*/ 	.byte	0x00, 0xf0, 0x21, 0x00


	//----- nvinfo : EIATTR_KPARAM_INFO
	.align		4
.L_55:
        /*0058*/ 	.byte	0x04, 0x17
        /*005a*/ 	.short	(.L_57 - .L_56)
.L_56:
        /*005c*/ 	.word	0x00000000
        /*0060*/ 	.short	0x0001
        /*0062*/ 	.short	0x0008
        /*0064*/ 	.byte	0x00, 0xf0, 0x21, 0x00


	//----- nvinfo : EIATTR_KPARAM_INFO
	.align		4
.L_57:
        /*0068*/ 	.byte	0x04, 0x17
        /*006a*/ 	.short	(.L_59 - .L_58)
.L_58:
        /*006c*/ 	.word	0x00000000
        /*0070*/ 	.short	0x0000
        /*0072*/ 	.short	0x0000
        /*0074*/ 	.byte	0x00, 0xf0, 0x21, 0x00


	//----- nvinfo : EIATTR_SPARSE_MMA_MASK
	.align		4
.L_59:
        /*0078*/ 	.byte	0x03, 0x50
        /*007a*/ 	.short	0x0000


	//----- nvinfo : EIATTR_MAXREG_COUNT
	.align		4
        /*007c*/ 	.byte	0x03, 0x1b
        /*007e*/ 	.short	0x00ff


	//----- nvinfo : EIATTR_MERCURY_ISA_VERSION
	.align		4
        /*0080*/ 	.byte	0x03, 0x5f
        /*0082*/ 	.short	0x0101


	//----- nvinfo : EIATTR_VRC_CTA_INIT_COUNT
	.align		4
        /*0084*/ 	.byte	0x02, 0x4a
	.zero		1
	.zero		1


	//----- nvinfo : EIATTR_EXIT_INSTR_OFFSETS
	.align		4
        /*0088*/ 	.byte	0x04, 0x1c
        /*008a*/ 	.short	(.L_61 - .L_60)


	//   ....[0]....
.L_60:
        /*008c*/ 	.word	0x00000070


	//   ....[1]....
        /*0090*/ 	.word	0x00000280


	//----- nvinfo : EIATTR_CRS_STACK_SIZE
	.align		4
.L_61:
        /*0094*/ 	.byte	0x04, 0x1e
        /*0096*/ 	.short	(.L_63 - .L_62)
.L_62:
        /*0098*/ 	.word	0x00000000


	//----- nvinfo : EIATTR_CBANK_PARAM_SIZE
	.align		4
.L_63:
        /*009c*/ 	.byte	0x03, 0x19
        /*009e*/ 	.short	0x0030


	//----- nvinfo : EIATTR_PARAM_CBANK
	.align		4
        /*00a0*/ 	.byte	0x04, 0x0a
        /*00a2*/ 	.short	(.L_65 - .L_64)
	.align		4
.L_64:
        /*00a4*/ 	.word	index@(.nv.constant0._Z9pagerank2PiS_S_PfS0_ii)
        /*00a8*/ 	.short	0x0380
        /*00aa*/ 	.short	0x0030


	//----- nvinfo : EIATTR_SW_WAR
	.align		4
.L_65:
        /*00ac*/ 	.byte	0x04, 0x36
        /*00ae*/ 	.short	(.L_67 - .L_66)
.L_66:
        /*00b0*/ 	.word	0x00000008
.L_67:


//--------------------- .nv.info._Z9pagerank1PiS_S_PfS0_ii --------------------------
	.section	.nv.info._Z9pagerank1PiS_S_PfS0_ii,"",@"SHT_CUDA_INFO"
	.sectionflags	@""
	.align	4


	//----- nvinfo : EIATTR_CUDA_API_VERSION
	.align		4
        /*0000*/ 	.byte	0x04, 0x37
        /*0002*/ 	.short	(.L_69 - .L_68)
.L_68:
        /*0004*/ 	.word	0x00000082


	//----- nvinfo : EIATTR_KPARAM_INFO
	.align		4
.L_69:
        /*0008*/ 	.byte	0x04, 0x17
        /*000a*/ 	.short	(.L_71 - .L_70)
.L_70:
        /*000c*/ 	.word	0x00000000
        /*0010*/ 	.short	0x0006
        /*0012*/ 	.short	0x002c
        /*0014*/ 	.byte	0x00, 0xf0, 0x11, 0x00


	//----- nvinfo : EIATTR_KPARAM_INFO
	.align		4
.L_71:
        /*0018*/ 	.byte	0x04, 0x17
        /*001a*/ 	.short	(.L_73 - .L_72)
.L_72:
        /*001c*/ 	.word	0x00000000
        /*0020*/ 	.short	0x0005
        /*0022*/ 	.short	0x0028
        /*0024*/ 	.byte	0x00, 0xf0, 0x11, 0x00


	//----- nvinfo : EIATTR_KPARAM_INFO
	.align		4
.L_73:
        /*0028*/ 	.byte	0x04, 0x17
        /*002a*/ 	.short	(.L_75 - .L_74)
.L_74:
        /*002c*/ 	.word	0x00000000
        /*0030*/ 	.short	0x0004
        /*0032*/ 	.short	0x0020
        /*0034*/ 	.byte	0x00, 0xf0, 0x21, 0x00


	//----- nvinfo : EIATTR_KPARAM_INFO
	.align		4
.L_75:
        /*0038*/ 	.byte	0x04, 0x17
        /*003a*/ 	.short	(.L_77 - .L_76)
.L_76:
        /*003c*/ 	.word	0x00000000
        /*0040*/ 	.short	0x0003
        /*0042*/ 	.short	0x0018
        /*0044*/ 	.byte	0x00, 0xf0, 0x21, 0x00


	//----- nvinfo : EIATTR_KPARAM_INFO
	.align		4
.L_77:
        /*0048*/ 	.byte	0x04, 0x17
        /*004a*/ 	.short	(.L_79 - .L_78)
.L_78:
        /*004c*/ 	.word	0x00000000
        /*0050*/ 	.short	0x0002
        /*0052*/ 	.short	0x0010
        /*0054*/ 	.byte	0x00, 0xf0, 0x21, 0x00


	//----- nvinfo : EIATTR_KPARAM_INFO
	.align		4
.L_79:
        /*0058*/ 	.byte	0x04, 0x17
        /*005a*/ 	.short	(.L_81 - .L_80)
.L_80:
        /*005c*/ 	.word	0x00000000
        /*0060*/ 	.short	0x0001
        /*0062*/ 	.short	0x0008
        /*0064*/ 	.byte	0x00, 0xf0, 0x21, 0x00


	//----- nvinfo : EIATTR_KPARAM_INFO
	.align		4
.L_81:
        /*0068*/ 	.byte	0x04, 0x17
        /*006a*/ 	.short	(.L_83 - .L_82)
.L_82:
        /*006c*/ 	.word	0x00000000
        /*0070*/ 	.short	0x0000
        /*0072*/ 	.short	0x0000
        /*0074*/ 	.byte	0x00, 0xf0, 0x21, 0x00


	//----- nvinfo : EIATTR_SPARSE_MMA_MASK
	.align		4
.L_83:
        /*0078*/ 	.byte	0x03, 0x50
        /*007a*/ 	.short	0x0000


	//----- nvinfo : EIATTR_MAXREG_COUNT
	.align		4
        /*007c*/ 	.byte	0x03, 0x1b
        /*007e*/ 	.short	0x00ff


	//----- nvinfo : EIATTR_MERCURY_ISA_VERSION
	.align		4
        /*0080*/ 	.byte	0x03, 0x5f
        /*0082*/ 	.short	0x0101


	//----- nvinfo : EIATTR_VRC_CTA_INIT_COUNT
	.align		4
        /*0084*/ 	.byte	0x02, 0x4a
	.zero		1
	.zero		1


	//----- nvinfo : EIATTR_EXIT_INSTR_OFFSETS
	.align		4
        /*0088*/ 	.byte	0x04, 0x1c
        /*008a*/ 	.short	(.L_85 - .L_84)


	//   ....[0]....
.L_84:
        /*008c*/ 	.word	0x00000070


	//   ....[1]....
        /*0090*/ 	.word	0x00000120


	//   ....[2]....
        /*0094*/ 	.word	0x00000650


	//   ....[3]....
        /*0098*/ 	.word	0x00000b70


	//----- nvinfo : EIATTR_CRS_STACK_SIZE
	.align		4
.L_85:
        /*009c*/ 	.byte	0x04, 0x1e
        /*009e*/ 	.short	(.L_87 - .L_86)
.L_86:
        /*00a0*/ 	.word	0x00000000


	//----- nvinfo : EIATTR_CBANK_PARAM_SIZE
	.align		4
.L_87:
        /*00a4*/ 	.byte	0x03, 0x19
        /*00a6*/ 	.short	0x0030


	//----- nvinfo : EIATTR_PARAM_CBANK
	.align		4
        /*00a8*/ 	.byte	0x04, 0x0a
        /*00aa*/ 	.short	(.L_89 - .L_88)
	.align		4
.L_88:
        /*00ac*/ 	.word	index@(.nv.constant0._Z9pagerank1PiS_S_PfS0_ii)
        /*00b0*/ 	.short	0x0380
        /*00b2*/ 	.short	0x0030


	//----- nvinfo : EIATTR_SW_WAR
	.align		4
.L_89:
        /*00b4*/ 	.byte	0x04, 0x36
        /*00b6*/ 	.short	(.L_91 - .L_90)
.L_90:
        /*00b8*/ 	.word	0x00000008
.L_91:


//--------------------- .nv.callgraph             --------------------------
	.section	.nv.callgraph,"",@"SHT_CUDA_CALLGRAPH"
	.align	4
	.sectionentsize	8
	.align		4
        /*0000*/ 	.word	0x00000000
	.align		4
        /*0004*/ 	.word	0xffffffff
	.align		4
        /*0008*/ 	.word	0x00000000
	.align		4
        /*000c*/ 	.word	0xfffffffe
	.align		4
        /*0010*/ 	.word	0x00000000
	.align		4
        /*0014*/ 	.word	0xfffffffd
	.align		4
        /*0018*/ 	.word	0x00000000
	.align		4
        /*001c*/ 	.word	0xfffffffc


//--------------------- .text._Z9inibufferPiPfS0_ii --------------------------
	.section	.text._Z9inibufferPiPfS0_ii,"ax",@progbits
	.align	128
        .global         _Z9inibufferPiPfS0_ii
        .type           _Z9inibufferPiPfS0_ii,@function
        .size           _Z9inibufferPiPfS0_ii,(.L_x_44 - _Z9inibufferPiPfS0_ii)
        .other          _Z9inibufferPiPfS0_ii,@"STO_CUDA_ENTRY STV_DEFAULT"
_Z9inibufferPiPfS0_ii:
.text._Z9inibufferPiPfS0_ii:
[----:B------:R-:W-:Y:S01]  /*0000*/  LDC R1, c[0x0][0x37c] ;  /* 0x0000df00ff017b82 */ /* 0x000fe20000000800 */
[----:B------:R-:W0:Y:S01]  /*0010*/  S2R R2, SR_CTAID.X ;  /* 0x0000000000027919 */ /* 0x000e220000002500 */
[----:B------:R-:W0:Y:S01]  /*0020*/  LDCU UR4, c[0x0][0x360] ;  /* 0x00006c00ff0477ac */ /* 0x000e220008000800 */
[----:B------:R-:W0:Y:S01]  /*0030*/  S2R R3, SR_TID.X ;  /* 0x0000000000037919 */ /* 0x000e220000002100 */
[----:B------:R-:W1:Y:S01]  /*0040*/  LDCU UR5, c[0x0][0x398] ;  /* 0x00007300ff0577ac */ /* 0x000e620008000800 */
[----:B0-----:R-:W-:-:S05]  /*0050*/  IMAD R2, R2, UR4, R3 ;  /* 0x0000000402027c24 */ /* 0x001fca000f8e0203 */
[----:B-1----:R-:W-:-:S13]  /*0060*/  ISETP.GE.AND P0, PT, R2, UR5, PT ;  /* 0x0000000502007c0c */ /* 0x002fda000bf06270 */
[----:B------:R-:W-:Y:S05]  /*0070*/  @P0 EXIT ;  /* 0x000000000000094d */ /* 0x000fea0003800000 */
[----:B------:R-:W-:Y:S01]  /*0080*/  I2FP.F32.S32 R0, UR5 ;  /* 0x0000000500007c45 */ /* 0x000fe20008201400 */
[----:B------:R-:W0:Y:S04]  /*0090*/  LDCU.64 UR4, c[0x0][0x358] ;  /* 0x00006b00ff0477ac */ /* 0x000e280008000a00 */
[----:B------:R-:W-:-:S05]  /*00a0*/  VIADD R3, R0, 0x1800000 ;  /* 0x0180000000037836 */ /* 0x000fca0000000000 */
[----:B------:R-:W-:-:S04]  /*00b0*/  LOP3.LUT R3, R3, 0x7f800000, RZ, 0xc0, !PT ;  /* 0x7f80000003037812 */ /* 0x000fc800078ec0ff */
[----:B------:R-:W-:-:S13]  /*00c0*/  ISETP.GT.U32.AND P0, PT, R3, 0x1ffffff, PT ;  /* 0x01ffffff0300780c */ /* 0x000fda0003f04070 */
[----:B0-----:R-:W-:Y:S05]  /*00d0*/  @P0 BRA `(.L_x_0) ;  /* 0x0000000000100947 */ /* 0x001fea0003800000 */
[----:B------:R-:W-:-:S07]  /*00e0*/  MOV R4, 0x100 ;  /* 0x0000010000047802 */ /* 0x000fce0000000f00 */
[----:B------:R-:W-:Y:S05]  /*00f0*/  CALL.REL.NOINC `($__internal_0_$__cuda_sm20_rcp_rn_f32_slowpath) ;  /* 0x0000000000347944 */ /* 0x000fea0003c00000 */
[----:B------:R-:W-:Y:S01]  /*0100*/  IMAD.MOV.U32 R9, RZ, RZ, R3 ;  /* 0x000000ffff097224 */ /* 0x000fe200078e0003 */
[----:B------:R-:W-:Y:S06]  /*0110*/  BRA `(.L_x_1) ;  /* 0x0000000000107947 */ /* 0x000fec0003800000 */
.L_x_0:
[----:B------:R-:W0:Y:S02]  /*0120*/  MUFU.RCP R9, R0 ;  /* 0x0000000000097308 */ /* 0x000e240000001000 */
[----:B0-----:R-:W-:-:S04]  /*0130*/  FFMA R3, R0, R9, -1 ;  /* 0xbf80000000037423 */ /* 0x001fc80000000009 */
[----:B------:R-:W-:-:S04]  /*0140*/  FADD.FTZ R4, -R3, -RZ ;  /* 0x800000ff03047221 */ /* 0x000fc80000010100 */
[----:B------:R-:W-:-:S07]  /*0150*/  FFMA R9, R9, R4, R9 ;  /* 0x0000000409097223 */ /* 0x000fce0000000009 */
.L_x_1:
[----:B------:R-:W0:Y:S08]  /*0160*/  LDC.64 R4, c[0x0][0x388] ;  /* 0x0000e200ff047b82 */ /* 0x000e300000000a00 */
[----:B------:R-:W1:Y:S01]  /*0170*/  LDC.64 R6, c[0x0][0x390] ;  /* 0x0000e400ff067b82 */ /* 0x000e620000000a00 */
[----:B0-----:R-:W-:-:S05]  /*0180*/  IMAD.WIDE R4, R2, 0x4, R4 ;  /* 0x0000000402047825 */ /* 0x001fca00078e0204 */
[----:B------:R-:W-:Y:S01]  /*0190*/  STG.E desc[UR4][R4.64], R9 ;  /* 0x0000000904007986 */ /* 0x000fe2000c101904 */
[----:B-1----:R-:W-:-:S05]  /*01a0*/  IMAD.WIDE R2, R2, 0x4, R6 ;  /* 0x0000000402027825 */ /* 0x002fca00078e0206 */
[----:B------:R-:W-:Y:S01]  /*01b0*/  STG.E desc[UR4][R2.64], RZ ;  /* 0x000000ff02007986 */ /* 0x000fe2000c101904 */
[----:B------:R-:W-:Y:S05]  /*01c0*/  EXIT ;  /* 0x000000000000794d */ /* 0x000fea0003800000 */
        .weak           $__internal_0_$__cuda_sm20_rcp_rn_f32_slowpath
        .type           $__internal_0_$__cuda_sm20_rcp_rn_f32_slowpath,@function
        .size           $__internal_0_$__cuda_sm20_rcp_rn_f32_slowpath,(.L_x_44 - $__internal_0_$__cuda_sm20_rcp_rn_f32_slowpath)
$__internal_0_$__cuda_sm20_rcp_rn_f32_slowpath:
[----:B------:R-:W-:-:S05]  /*01d0*/  IMAD.SHL.U32 R3, R0, 0x2, RZ ;  /* 0x0000000200037824 */ /* 0x000fca00078e00ff */
[----:B------:R-:W-:-:S04]  /*01e0*/  SHF.R.U32.HI R3, RZ, 0x18, R3 ;  /* 0x00000018ff037819 */ /* 0x000fc80000011603 */
[----:B------:R-:W-:-:S13]  /*01f0*/  ISETP.NE.U32.AND P0, PT, R3, RZ, PT ;  /* 0x000000ff0300720c */ /* 0x000fda0003f05070 */
[----:B------:R-:W-:Y:S05]  /*0200*/  @P0 BRA `(.L_x_2) ;  /* 0x00000000002c0947 */ /* 0x000fea0003800000 */
[----:B------:R-:W-:-:S05]  /*0210*/  IMAD.SHL.U32 R3, R0, 0x2, RZ ;  /* 0x0000000200037824 */ /* 0x000fca00078e00ff */
[----:B------:R-:W-:-:S13]  /*0220*/  ISETP.NE.AND P0, PT, R3, RZ, PT ;  /* 0x000000ff0300720c */ /* 0x000fda0003f05270 */
[----:B------:R2:W3:Y:S01]  /*0230*/  @!P0 MUFU.RCP R3, R0 ;  /* 0x0000000000038308 */ /* 0x0004e20000001000 */
[----:B------:R-:W-:Y:S05]  /*0240*/  @!P0 BRA `(.L_x_3) ;  /* 0x0000000000a48947 */ /* 0x000fea0003800000 */
[----:B------:R-:W-:-:S04]  /*0250*/  FFMA R5, R0, 1.84467440737095516160e+19, RZ ;  /* 0x5f80000000057823 */ /* 0x000fc800000000ff */
[----:B--2---:R-:W3:Y:S02]  /*0260*/  MUFU.RCP R0, R5 ;  /* 0x0000000500007308 */ /* 0x004ee40000001000 */
[----:B---3--:R-:W-:-:S04]  /*0270*/  FFMA R3, R5, R0, -1 ;  /* 0xbf80000005037423 */ /* 0x008fc80000000000 */
[----:B------:R-:W-:-:S04]  /*0280*/  FADD.FTZ R3, -R3, -RZ ;  /* 0x800000ff03037221 */ /* 0x000fc80000010100 */
[----:B------:R-:W-:-:S04]  /*0290*/  FFMA R0, R0, R3, R0 ;  /* 0x0000000300007223 */ /* 0x000fc80000000000 */
[----:B------:R-:W-:Y:S01]  /*02a0*/  FFMA R3, R0, 1.84467440737095516160e+19, RZ ;  /* 0x5f80000000037823 */ /* 0x000fe200000000ff */
[----:B------:R-:W-:Y:S06]  /*02b0*/  BRA `(.L_x_3) ;  /* 0x0000000000887947 */ /* 0x000fec0003800000 */
.L_x_2:
[----:B------:R-:W-:-:S05]  /*02c0*/  VIADD R5, R3, 0xffffff03 ;  /* 0xffffff0303057836 */ /* 0x000fca0000000000 */
[----:B------:R-:W-:-:S13]  /*02d0*/  ISETP.GT.U32.AND P0, PT, R5, 0x1, PT ;  /* 0x000000010500780c */ /* 0x000fda0003f04070 */
[----:B------:R-:W-:Y:S05]  /*02e0*/  @P0 BRA `(.L_x_4) ;  /* 0x0000000000780947 */ /* 0x000fea0003800000 */
[----:B------:R-:W-:Y:S01]  /*02f0*/  LOP3.LUT R6, R0, 0x7fffff, RZ, 0xc0, !PT ;  /* 0x007fffff00067812 */ /* 0x000fe200078ec0ff */
[----:B------:R-:W-:Y:S02]  /*0300*/  IMAD.MOV.U32 R10, RZ, RZ, 0x3 ;  /* 0x00000003ff0a7424 */ /* 0x000fe400078e00ff */
[----:B------:R-:W-:Y:S01]  /*0310*/  VIADD R3, R3, 0xffffff04 ;  /* 0xffffff0403037836 */ /* 0x000fe20000000000 */
[----:B------:R-:W-:Y:S02]  /*0320*/  LOP3.LUT R6, R6, 0x3f800000, RZ, 0xfc, !PT ;  /* 0x3f80000006067812 */ /* 0x000fe400078efcff */
[----:B------:R-:W-:Y:S02]  /*0330*/  SHF.L.U32 R11, R10, R5, RZ ;  /* 0x000000050a0b7219 */ /* 0x000fe400000006ff */
[----:B------:R-:W0:Y:S02]  /*0340*/  MUFU.RCP R7, R6 ;  /* 0x0000000600077308 */ /* 0x000e240000001000 */
[----:B0-----:R-:W-:-:S04]  /*0350*/  FFMA R8, R6, R7, -1 ;  /* 0xbf80000006087423 */ /* 0x001fc80000000007 */
[----:B------:R-:W-:-:S04]  /*0360*/  FADD.FTZ R8, -R8, -RZ ;  /* 0x800000ff08087221 */ /* 0x000fc80000010100 */
[CCC-:B------:R-:W-:Y:S01]  /*0370*/  FFMA.RM R9, R7.reuse, R8.reuse, R7.reuse ;  /* 0x0000000807097223 */ /* 0x1c0fe20000004007 */
[----:B------:R-:W-:-:S04]  /*0380*/  FFMA.RP R8, R7, R8, R7 ;  /* 0x0000000807087223 */ /* 0x000fc80000008007 */
[C---:B------:R-:W-:Y:S02]  /*0390*/  LOP3.LUT R7, R9.reuse, 0x7fffff, RZ, 0xc0, !PT ;  /* 0x007fffff09077812 */ /* 0x040fe400078ec0ff */
[----:B------:R-:W-:Y:S02]  /*03a0*/  FSETP.NEU.FTZ.AND P0, PT, R9, R8, PT ;  /* 0x000000080900720b */ /* 0x000fe40003f1d000 */
[----:B------:R-:W-:Y:S02]  /*03b0*/  LOP3.LUT R8, R7, 0x800000, RZ, 0xfc, !PT ;  /* 0x0080000007087812 */ /* 0x000fe400078efcff */
[----:B------:R-:W-:Y:S02]  /*03c0*/  SEL R7, RZ, 0xffffffff, !P0 ;  /* 0xffffffffff077807 */ /* 0x000fe40004000000 */
[----:B------:R-:W-:Y:S02]  /*03d0*/  LOP3.LUT R6, R11, R8, RZ, 0xc0, !PT ;  /* 0x000000080b067212 */ /* 0x000fe400078ec0ff */
[----:B------:R-:W-:Y:S01]  /*03e0*/  SHF.R.U32.HI R3, RZ, R3, R8 ;  /* 0x00000003ff037219 */ /* 0x000fe20000011608 */
[----:B------:R-:W-:Y:S01]  /*03f0*/  IMAD.MOV R7, RZ, RZ, -R7 ;  /* 0x000000ffff077224 */ /* 0x000fe200078e0a07 */
[----:B------:R-:W-:-:S04]  /*0400*/  SHF.R.U32.HI R6, RZ, R5, R6 ;  /* 0x00000005ff067219 */ /* 0x000fc80000011606 */
[----:B------:R-:W-:Y:S02]  /*0410*/  LOP3.LUT P1, RZ, R7, R5, R8, 0xf8, !PT ;  /* 0x0000000507ff7212 */ /* 0x000fe4000782f808 */
[C---:B------:R-:W-:Y:S02]  /*0420*/  LOP3.LUT P0, RZ, R6.reuse, 0x1, RZ, 0xc0, !PT ;  /* 0x0000000106ff7812 */ /* 0x040fe4000780c0ff */
[----:B------:R-:W-:-:S04]  /*0430*/  LOP3.LUT P2, RZ, R6, 0x2, RZ, 0xc0, !PT ;  /* 0x0000000206ff7812 */ /* 0x000fc8000784c0ff */
[----:B------:R-:W-:Y:S02]  /*0440*/  PLOP3.LUT P0, PT, P0, P1, P2, 0xe0, 0x0 ;  /* 0x000000000000781c */ /* 0x000fe40000703c20 */
[----:B------:R-:W-:Y:S02]  /*0450*/  LOP3.LUT P1, RZ, R0, 0x7fffff, RZ, 0xc0, !PT ;  /* 0x007fffff00ff7812 */ /* 0x000fe4000782c0ff */
[----:B------:R-:W-:-:S05]  /*0460*/  SEL R5, RZ, 0x1, !P0 ;  /* 0x00000001ff057807 */ /* 0x000fca0004000000 */
[----:B------:R-:W-:-:S05]  /*0470*/  IMAD.MOV R5, RZ, RZ, -R5 ;  /* 0x000000ffff057224 */ /* 0x000fca00078e0a05 */
[----:B------:R-:W-:-:S13]  /*0480*/  ISETP.GE.AND P0, PT, R5, RZ, PT ;  /* 0x000000ff0500720c */ /* 0x000fda0003f06270 */
[----:B------:R-:W-:-:S04]  /*0490*/  @!P0 VIADD R3, R3, 0x1 ;  /* 0x0000000103038836 */ /* 0x000fc80000000000 */
[----:B------:R-:W-:-:S05]  /*04a0*/  @!P1 IMAD.SHL.U32 R3, R3, 0x2, RZ ;  /* 0x0000000203039824 */ /* 0x000fca00078e00ff */
[----:B------:R-:W-:Y:S01]  /*04b0*/  LOP3.LUT R3, R3, 0x80000000, R0, 0xf8, !PT ;  /* 0x8000000003037812 */ /* 0x000fe200078ef800 */
[----:B------:R-:W-:Y:S06]  /*04c0*/  BRA `(.L_x_3) ;  /* 0x0000000000047947 */ /* 0x000fec0003800000 */
.L_x_4:
[----:B------:R0:W1:Y:S02]  /*04d0*/  MUFU.RCP R3, R0 ;  /* 0x0000000000037308 */ /* 0x0000640000001000 */
.L_x_3:
[----:B------:R-:W-:-:S04]  /*04e0*/  IMAD.MOV.U32 R5, RZ, RZ, 0x0 ;  /* 0x00000000ff057424 */ /* 0x000fc800078e00ff */
[----:B0123--:R-:W-:Y:S05]  /*04f0*/  RET.REL.NODEC R4 `(_Z9inibufferPiPfS0_ii) ;  /* 0xfffffff804c07950 */ /* 0x00ffea0003c3ffff */
.L_x_5:
[----:B------:R-:W-:-:S00]  /*0500*/  BRA `(.L_x_5) ;  /* 0xfffffffc00fc7947 */ /* 0x000fc0000383ffff */
[----:B------:R-:W-:-:S00]  /*0510*/  NOP ;  /* 0x0000000000007918 */ /* 0x000fc00000000000 */
        /* <DEDUP_REMOVED lines=14> */
.L_x_44:


//--------------------- .text._Z9pagerank2PiS_S_PfS0_ii --------------------------
	.section	.text._Z9pagerank2PiS_S_PfS0_ii,"ax",@progbits
	.align	128
        .global         _Z9pagerank2PiS_S_PfS0_ii
        .type           _Z9pagerank2PiS_S_PfS0_ii,@function
        .size           _Z9pagerank2PiS_S_PfS0_ii,(.L_x_45 - _Z9pagerank2PiS_S_PfS0_ii)
        .other          _Z9pagerank2PiS_S_PfS0_ii,@"STO_CUDA_ENTRY STV_DEFAULT"
_Z9pagerank2PiS_S_PfS0_ii:
.text._Z9pagerank2PiS_S_PfS0_ii:
        /* <DEDUP_REMOVED lines=9> */
[----:B------:R-:W-:Y:S01]  /*0090*/  IMAD.MOV.U32 R2, RZ, RZ, 0x1 ;  /* 0x00000001ff027424 */ /* 0x000fe200078e00ff */
[----:B------:R-:W-:Y:S01]  /*00a0*/  UMOV UR4, 0x33333333 ;  /* 0x3333333300047882 */ /* 0x000fe20000000000 */
[----:B------:R-:W-:-:S03]  /*00b0*/  UMOV UR5, 0x3fc33333 ;  /* 0x3fc3333300057882 */ /* 0x000fc60000000000 */
[----:B------:R-:W0:Y:S08]  /*00c0*/  F2F.F64.F32 R4, R4 ;  /* 0x0000000400047310 */ /* 0x000e300000201800 */
[----:B0-----:R-:W0:Y:S02]  /*00d0*/  MUFU.RCP64H R3, R5 ;  /* 0x0000000500037308 */ /* 0x001e240000001800 */
[----:B0-----:R-:W-:-:S08]  /*00e0*/  DFMA R6, -R4, R2, 1 ;  /* 0x3ff000000406742b */ /* 0x001fd00000000102 */
[----:B------:R-:W-:-:S08]  /*00f0*/  DFMA R6, R6, R6, R6 ;  /* 0x000000060606722b */ /* 0x000fd00000000006 */
[----:B------:R-:W-:-:S08]  /*0100*/  DFMA R6, R2, R6, R2 ;  /* 0x000000060206722b */ /* 0x000fd00000000002 */
[----:B------:R-:W-:-:S08]  /*0110*/  DFMA R2, -R4, R6, 1 ;  /* 0x3ff000000402742b */ /* 0x000fd00000000106 */
[----:B------:R-:W-:-:S08]  /*0120*/  DFMA R2, R6, R2, R6 ;  /* 0x000000020602722b */ /* 0x000fd00000000006 */
[----:B------:R-:W-:-:S08]  /*0130*/  DMUL R6, R2, UR4 ;  /* 0x0000000402067c28 */ /* 0x000fd00008000000 */
[----:B------:R-:W-:Y:S01]  /*0140*/  DFMA R8, -R4, R6, UR4 ;  /* 0x0000000404087e2b */ /* 0x000fe20008000106 */
[----:B------:R-:W0:Y:S07]  /*0150*/  LDCU.64 UR4, c[0x0][0x358] ;  /* 0x00006b00ff0477ac */ /* 0x000e2e0008000a00 */
[----:B------:R-:W-:-:S10]  /*0160*/  DFMA R2, R2, R8, R6 ;  /* 0x000000080202722b */ /* 0x000fd40000000006 */
[----:B------:R-:W-:-:S05]  /*0170*/  FFMA R6, RZ, R5, R3 ;  /* 0x00000005ff067223 */ /* 0x000fca0000000003 */
[----:B------:R-:W-:-:S13]  /*0180*/  FSETP.GT.AND P0, PT, |R6|, 1.469367938527859385e-39, PT ;  /* 0x001000000600780b */ /* 0x000fda0003f04200 */
[----:B0-----:R-:W-:Y:S05]  /*0190*/  @P0 BRA `(.L_x_6) ;  /* 0x0000000000080947 */ /* 0x001fea0003800000 */
[----:B------:R-:W-:-:S07]  /*01a0*/  MOV R6, 0x1c0 ;  /* 0x000001c000067802 */ /* 0x000fce0000000f00 */
[----:B------:R-:W-:Y:S05]  /*01b0*/  CALL.REL.NOINC `($__internal_1_$__cuda_sm20_div_rn_f64_full) ;  /* 0x0000000000347944 */ /* 0x000fea0003c00000 */
.L_x_6:
[----:B------:R-:W0:Y:S08]  /*01c0*/  LDC.64 R4, c[0x0][0x3a0] ;  /* 0x0000e800ff047b82 */ /* 0x000e300000000a00 */
[----:B------:R-:W1:Y:S01]  /*01d0*/  LDC.64 R8, c[0x0][0x398] ;  /* 0x0000e600ff087b82 */ /* 0x000e620000000a00 */
[----:B0-----:R-:W-:-:S05]  /*01e0*/  IMAD.WIDE R4, R0, 0x4, R4 ;  /* 0x0000000400047825 */ /* 0x001fca00078e0204 */
[----:B------:R-:W2:Y:S01]  /*01f0*/  LDG.E R10, desc[UR4][R4.64] ;  /* 0x00000004040a7981 */ /* 0x000ea2000c1e1900 */
[----:B------:R-:W-:Y:S01]  /*0200*/  UMOV UR6, 0x33333333 ;  /* 0x3333333300067882 */ /* 0x000fe20000000000 */
[----:B------:R-:W-:Y:S01]  /*0210*/  UMOV UR7, 0x3feb3333 ;  /* 0x3feb333300077882 */ /* 0x000fe20000000000 */
[----:B--2---:R-:W0:Y:S02]  /*0220*/  F2F.F64.F32 R6, R10 ;  /* 0x0000000a00067310 */ /* 0x004e240000201800 */
[----:B0-----:R-:W-:Y:S01]  /*0230*/  DFMA R6, R6, UR6, R2 ;  /* 0x0000000606067c2b */ /* 0x001fe20008000002 */
[----:B-1----:R-:W-:-:S09]  /*0240*/  IMAD.WIDE R2, R0, 0x4, R8 ;  /* 0x0000000400027825 */ /* 0x002fd200078e0208 */
[----:B------:R-:W0:Y:S02]  /*0250*/  F2F.F32.F64 R7, R6 ;  /* 0x0000000600077310 */ /* 0x000e240000301000 */
[----:B0-----:R-:W-:Y:S04]  /*0260*/  STG.E desc[UR4][R2.64], R7 ;  /* 0x0000000702007986 */ /* 0x001fe8000c101904 */
[----:B------:R-:W-:Y:S01]  /*0270*/  STG.E desc[UR4][R4.64], RZ ;  /* 0x000000ff04007986 */ /* 0x000fe2000c101904 */
[----:B------:R-:W-:Y:S05]  /*0280*/  EXIT ;  /* 0x000000000000794d */ /* 0x000fea0003800000 */
        .weak           $__internal_1_$__cuda_sm20_div_rn_f64_full
        .type           $__internal_1_$__cuda_sm20_div_rn_f64_full,@function
        .size           $__internal_1_$__cuda_sm20_div_rn_f64_full,(.L_x_45 - $__internal_1_$__cuda_sm20_div_rn_f64_full)
$__internal_1_$__cuda_sm20_div_rn_f64_full:
[C---:B------:R-:W-:Y:S01]  /*0290*/  FSETP.GEU.AND P0, PT, |R5|.reuse, 1.469367938527859385e-39, PT ;  /* 0x001000000500780b */ /* 0x040fe20003f0e200 */
[----:B------:R-:W-:Y:S01]  /*02a0*/  IMAD.MOV.U32 R8, RZ, RZ, 0x1 ;  /* 0x00000001ff087424 */ /* 0x000fe200078e00ff */
[C---:B------:R-:W-:Y:S01]  /*02b0*/  LOP3.LUT R2, R5.reuse, 0x800fffff, RZ, 0xc0, !PT ;  /* 0x800fffff05027812 */ /* 0x040fe200078ec0ff */
[----:B------:R-:W-:Y:S01]  /*02c0*/  IMAD.MOV.U32 R7, RZ, RZ, 0x1ca00000 ;  /* 0x1ca00000ff077424 */ /* 0x000fe200078e00ff */
[----:B------:R-:W-:Y:S01]  /*02d0*/  LOP3.LUT R14, R5, 0x7ff00000, RZ, 0xc0, !PT ;  /* 0x7ff00000050e7812 */ /* 0x000fe200078ec0ff */
[----:B------:R-:W-:Y:S01]  /*02e0*/  IMAD.MOV.U32 R17, RZ, RZ, 0x3fc00000 ;  /* 0x3fc00000ff117424 */ /* 0x000fe200078e00ff */
[----:B------:R-:W-:Y:S01]  /*02f0*/  LOP3.LUT R3, R2, 0x3ff00000, RZ, 0xfc, !PT ;  /* 0x3ff0000002037812 */ /* 0x000fe200078efcff */
[----:B------:R-:W-:Y:S01]  /*0300*/  IMAD.MOV.U32 R2, RZ, RZ, R4 ;  /* 0x000000ffff027224 */ /* 0x000fe200078e0004 */
[----:B------:R-:W-:Y:S01]  /*0310*/  ISETP.LE.U32.AND P1, PT, R14, 0x3fc00000, PT ;  /* 0x3fc000000e00780c */ /* 0x000fe20003f23070 */
[----:B------:R-:W-:Y:S02]  /*0320*/  IMAD.MOV.U32 R16, RZ, RZ, R14 ;  /* 0x000000ffff107224 */ /* 0x000fe400078e000e */
[----:B------:R-:W-:Y:S01]  /*0330*/  VIADD R18, R17, 0xffffffff ;  /* 0xffffffff11127836 */ /* 0x000fe20000000000 */
[----:B------:R-:W-:Y:S01]  /*0340*/  SEL R12, R7, 0x63400000, !P1 ;  /* 0x63400000070c7807 */ /* 0x000fe20004800000 */
[----:B------:R-:W-:-:S06]  /*0350*/  @!P0 DMUL R2, R4, 8.98846567431157953865e+307 ;  /* 0x7fe0000004028828 */ /* 0x000fcc0000000000 */
[----:B------:R-:W0:Y:S04]  /*0360*/  MUFU.RCP64H R9, R3 ;  /* 0x0000000300097308 */ /* 0x000e280000001800 */
[----:B------:R-:W-:Y:S02]  /*0370*/  @!P0 LOP3.LUT R16, R3, 0x7ff00000, RZ, 0xc0, !PT ;  /* 0x7ff0000003108812 */ /* 0x000fe400078ec0ff */
[----:B------:R-:W-:-:S03]  /*0380*/  ISETP.GT.U32.AND P0, PT, R18, 0x7feffffe, PT ;  /* 0x7feffffe1200780c */ /* 0x000fc60003f04070 */
[----:B------:R-:W-:-:S05]  /*0390*/  VIADD R18, R16, 0xffffffff ;  /* 0xffffffff10127836 */ /* 0x000fca0000000000 */
[----:B------:R-:W-:Y:S01]  /*03a0*/  ISETP.GT.U32.OR P0, PT, R18, 0x7feffffe, P0 ;  /* 0x7feffffe1200780c */ /* 0x000fe20000704470 */
[----:B0-----:R-:W-:-:S08]  /*03b0*/  DFMA R10, R8, -R2, 1 ;  /* 0x3ff00000080a742b */ /* 0x001fd00000000802 */
[----:B------:R-:W-:-:S08]  /*03c0*/  DFMA R10, R10, R10, R10 ;  /* 0x0000000a0a0a722b */ /* 0x000fd0000000000a */
[----:B------:R-:W-:-:S08]  /*03d0*/  DFMA R10, R8, R10, R8 ;  /* 0x0000000a080a722b */ /* 0x000fd00000000008 */
[----:B------:R-:W-:-:S08]  /*03e0*/  DFMA R8, R10, -R2, 1 ;  /* 0x3ff000000a08742b */ /* 0x000fd00000000802 */
[----:B------:R-:W-:Y:S01]  /*03f0*/  DFMA R10, R10, R8, R10 ;  /* 0x000000080a0a722b */ /* 0x000fe2000000000a */
[----:B------:R-:W-:Y:S01]  /*0400*/  LOP3.LUT R9, R12, 0x33333, RZ, 0xfc, !PT ;  /* 0x000333330c097812 */ /* 0x000fe200078efcff */
[----:B------:R-:W-:-:S06]  /*0410*/  IMAD.MOV.U32 R8, RZ, RZ, 0x33333333 ;  /* 0x33333333ff087424 */ /* 0x000fcc00078e00ff */
[----:B------:R-:W-:-:S08]  /*0420*/  DMUL R12, R10, R8 ;  /* 0x000000080a0c7228 */ /* 0x000fd00000000000 */
[----:B------:R-:W-:-:S08]  /*0430*/  DFMA R14, R12, -R2, R8 ;  /* 0x800000020c0e722b */ /* 0x000fd00000000008 */
[----:B------:R-:W-:Y:S01]  /*0440*/  DFMA R10, R10, R14, R12 ;  /* 0x0000000e0a0a722b */ /* 0x000fe2000000000c */
[----:B------:R-:W-:Y:S10]  /*0450*/  @P0 BRA `(.L_x_7) ;  /* 0x0000000000740947 */ /* 0x000ff40003800000 */
[----:B------:R-:W-:Y:S01]  /*0460*/  LOP3.LUT R14, R5, 0x7ff00000, RZ, 0xc0, !PT ;  /* 0x7ff00000050e7812 */ /* 0x000fe200078ec0ff */
[----:B------:R-:W-:-:S03]  /*0470*/  IMAD.MOV.U32 R12, RZ, RZ, 0x3fc00000 ;  /* 0x3fc00000ff0c7424 */ /* 0x000fc600078e00ff */
[----:B------:R-:W-:Y:S01]  /*0480*/  ISETP.LE.U32.AND P0, PT, R14, 0x3fc00000, PT ;  /* 0x3fc000000e00780c */ /* 0x000fe20003f03070 */
[----:B------:R-:W-:Y:S02]  /*0490*/  IMAD.MOV R13, RZ, RZ, -R14 ;  /* 0x000000ffff0d7224 */ /* 0x000fe400078e0a0e */
[----:B------:R-:W-:Y:S01]  /*04a0*/  IMAD.MOV.U32 R14, RZ, RZ, RZ ;  /* 0x000000ffff0e7224 */ /* 0x000fe200078e00ff */
[----:B------:R-:W-:Y:S02]  /*04b0*/  SEL R7, R7, 0x63400000, !P0 ;  /* 0x6340000007077807 */ /* 0x000fe40004000000 */
[----:B------:R-:W-:-:S04]  /*04c0*/  VIADDMNMX R12, R13, R12, 0xb9600000, !PT ;  /* 0xb96000000d0c7446 */ /* 0x000fc8000780010c */
[----:B------:R-:W-:-:S05]  /*04d0*/  VIMNMX R12, PT, PT, R12, 0x46a00000, PT ;  /* 0x46a000000c0c7848 */ /* 0x000fca0003fe0100 */
[----:B------:R-:W-:-:S04]  /*04e0*/  IMAD.IADD R7, R12, 0x1, -R7 ;  /* 0x000000010c077824 */ /* 0x000fc800078e0a07 */
[----:B------:R-:W-:-:S06]  /*04f0*/  VIADD R15, R7, 0x7fe00000 ;  /* 0x7fe00000070f7836 */ /* 0x000fcc0000000000 */
[----:B------:R-:W-:-:S10]  /*0500*/  DMUL R12, R10, R14 ;  /* 0x0000000e0a0c7228 */ /* 0x000fd40000000000 */
[----:B------:R-:W-:-:S13]  /*0510*/  FSETP.GTU.AND P0, PT, |R13|, 1.469367938527859385e-39, PT ;  /* 0x001000000d00780b */ /* 0x000fda0003f0c200 */
[----:B------:R-:W-:Y:S05]  /*0520*/  @P0 BRA `(.L_x_8) ;  /* 0x0000000000840947 */ /* 0x000fea0003800000 */
[----:B------:R-:W-:Y:S01]  /*0530*/  DFMA R2, R10, -R2, R8 ;  /* 0x800000020a02722b */ /* 0x000fe20000000008 */
[----:B------:R-:W-:-:S09]  /*0540*/  IMAD.MOV.U32 R14, RZ, RZ, RZ ;  /* 0x000000ffff0e7224 */ /* 0x000fd200078e00ff */
[C---:B------:R-:W-:Y:S02]  /*0550*/  FSETP.NEU.AND P0, PT, R3.reuse, RZ, PT ;  /* 0x000000ff0300720b */ /* 0x040fe40003f0d000 */
[----:B------:R-:W-:-:S04]  /*0560*/  LOP3.LUT R5, R3, 0x80000000, R5, 0x48, !PT ;  /* 0x8000000003057812 */ /* 0x000fc800078e4805 */
[----:B------:R-:W-:-:S07]  /*0570*/  LOP3.LUT R15, R5, R15, RZ, 0xfc, !PT ;  /* 0x0000000f050f7212 */ /* 0x000fce00078efcff */
[----:B------:R-:W-:Y:S05]  /*0580*/  @!P0 BRA `(.L_x_8) ;  /* 0x00000000006c8947 */ /* 0x000fea0003800000 */
[----:B------:R-:W-:Y:S01]  /*0590*/  IMAD.MOV R3, RZ, RZ, -R7 ;  /* 0x000000ffff037224 */ /* 0x000fe200078e0a07 */
[----:B------:R-:W-:Y:S01]  /*05a0*/  IADD3 R7, PT, PT, -R7, -0x43300000, RZ ;  /* 0xbcd0000007077810 */ /* 0x000fe20007ffe1ff */
[----:B------:R-:W-:-:S06]  /*05b0*/  IMAD.MOV.U32 R2, RZ, RZ, RZ ;  /* 0x000000ffff027224 */ /* 0x000fcc00078e00ff */
[----:B------:R-:W-:Y:S02]  /*05c0*/  DFMA R2, R12, -R2, R10 ;  /* 0x800000020c02722b */ /* 0x000fe4000000000a */
[----:B------:R-:W-:-:S08]  /*05d0*/  DMUL.RP R10, R10, R14 ;  /* 0x0000000e0a0a7228 */ /* 0x000fd00000008000 */
[----:B------:R-:W-:Y:S02]  /*05e0*/  FSETP.NEU.AND P0, PT, |R3|, R7, PT ;  /* 0x000000070300720b */ /* 0x000fe40003f0d200 */
[----:B------:R-:W-:Y:S02]  /*05f0*/  LOP3.LUT R5, R11, R5, RZ, 0x3c, !PT ;  /* 0x000000050b057212 */ /* 0x000fe400078e3cff */
[----:B------:R-:W-:Y:S02]  /*0600*/  FSEL R12, R10, R12, !P0 ;  /* 0x0000000c0a0c7208 */ /* 0x000fe40004000000 */
[----:B------:R-:W-:Y:S01]  /*0610*/  FSEL R13, R5, R13, !P0 ;  /* 0x0000000d050d7208 */ /* 0x000fe20004000000 */
[----:B------:R-:W-:Y:S06]  /*0620*/  BRA `(.L_x_8) ;  /* 0x0000000000447947 */ /* 0x000fec0003800000 */
.L_x_7:
[----:B------:R-:W-:-:S14]  /*0630*/  DSETP.NAN.AND P0, PT, R4, R4, PT ;  /* 0x000000040400722a */ /* 0x000fdc0003f08000 */
[----:B------:R-:W-:Y:S05]  /*0640*/  @P0 BRA `(.L_x_9) ;  /* 0x0000000000340947 */ /* 0x000fea0003800000 */
[----:B------:R-:W-:Y:S01]  /*0650*/  ISETP.NE.AND P0, PT, R17, R16, PT ;  /* 0x000000101100720c */ /* 0x000fe20003f05270 */
[----:B------:R-:W-:Y:S02]  /*0660*/  IMAD.MOV.U32 R12, RZ, RZ, 0x0 ;  /* 0x00000000ff0c7424 */ /* 0x000fe400078e00ff */
[----:B------:R-:W-:-:S10]  /*0670*/  IMAD.MOV.U32 R13, RZ, RZ, -0x80000 ;  /* 0xfff80000ff0d7424 */ /* 0x000fd400078e00ff */
[----:B------:R-:W-:Y:S05]  /*0680*/  @!P0 BRA `(.L_x_8) ;  /* 0x00000000002c8947 */ /* 0x000fea0003800000 */
[----:B------:R-:W-:Y:S02]  /*0690*/  ISETP.NE.AND P0, PT, R17, 0x7ff00000, PT ;  /* 0x7ff000001100780c */ /* 0x000fe40003f05270 */
[----:B------:R-:W-:Y:S02]  /*06a0*/  LOP3.LUT R4, R5, 0x3fc33333, RZ, 0x3c, !PT ;  /* 0x3fc3333305047812 */ /* 0x000fe400078e3cff */
[----:B------:R-:W-:Y:S02]  /*06b0*/  ISETP.EQ.OR P0, PT, R16, RZ, !P0 ;  /* 0x000000ff1000720c */ /* 0x000fe40004702670 */
[----:B------:R-:W-:-:S11]  /*06c0*/  LOP3.LUT R13, R4, 0x80000000, RZ, 0xc0, !PT ;  /* 0x80000000040d7812 */ /* 0x000fd600078ec0ff */
[----:B------:R-:W-:Y:S01]  /*06d0*/  @P0 LOP3.LUT R2, R13, 0x7ff00000, RZ, 0xfc, !PT ;  /* 0x7ff000000d020812 */ /* 0x000fe200078efcff */
[----:B------:R-:W-:Y:S02]  /*06e0*/  @!P0 IMAD.MOV.U32 R12, RZ, RZ, RZ ;  /* 0x000000ffff0c8224 */ /* 0x000fe400078e00ff */
[----:B------:R-:W-:Y:S02]  /*06f0*/  @P0 IMAD.MOV.U32 R12, RZ, RZ, RZ ;  /* 0x000000ffff0c0224 */ /* 0x000fe400078e00ff */
[----:B------:R-:W-:Y:S01]  /*0700*/  @P0 IMAD.MOV.U32 R13, RZ, RZ, R2 ;  /* 0x000000ffff0d0224 */ /* 0x000fe200078e0002 */
[----:B------:R-:W-:Y:S06]  /*0710*/  BRA `(.L_x_8) ;  /* 0x0000000000087947 */ /* 0x000fec0003800000 */
.L_x_9:
[----:B------:R-:W-:Y:S01]  /*0720*/  LOP3.LUT R13, R5, 0x80000, RZ, 0xfc, !PT ;  /* 0x00080000050d7812 */ /* 0x000fe200078efcff */
[----:B------:R-:W-:-:S07]  /*0730*/  IMAD.MOV.U32 R12, RZ, RZ, R4 ;  /* 0x000000ffff0c7224 */ /* 0x000fce00078e0004 */
.L_x_8:
[----:B------:R-:W-:Y:S02]  /*0740*/  IMAD.MOV.U32 R7, RZ, RZ, 0x0 ;  /* 0x00000000ff077424 */ /* 0x000fe400078e00ff */
[----:B------:R-:W-:Y:S02]  /*0750*/  IMAD.MOV.U32 R2, RZ, RZ, R12 ;  /* 0x000000ffff027224 */ /* 0x000fe400078e000c */
[----:B------:R-:W-:Y:S01]  /*0760*/  IMAD.MOV.U32 R3, RZ, RZ, R13 ;  /* 0x000000ffff037224 */ /* 0x000fe200078e000d */
[----:B------:R-:W-:Y:S06]  /*0770*/  RET.REL.NODEC R6 `(_Z9pagerank2PiS_S_PfS0_ii) ;  /* 0xfffffff806207950 */ /* 0x000fec0003c3ffff */
.L_x_10:
        /* <DEDUP_REMOVED lines=16> */
.L_x_45:


//--------------------- .text._Z9pagerank1PiS_S_PfS0_ii --------------------------
	.section	.text._Z9pagerank1PiS_S_PfS0_ii,"ax",@progbits
	.align	128
        .global         _Z9pagerank1PiS_S_PfS0_ii
        .type           _Z9pagerank1PiS_S_PfS0_ii,@function
        .size           _Z9pagerank1PiS_S_PfS0_ii,(.L_x_46 - _Z9pagerank1PiS_S_PfS0_ii)
        .other          _Z9pagerank1PiS_S_PfS0_ii,@"STO_CUDA_ENTRY STV_DEFAULT"
_Z9pagerank1PiS_S_PfS0_ii:
.text._Z9pagerank1PiS_S_PfS0_ii:
[----:B------:R-:W-:Y:S01]  /*0000*/  LDC R1, c[0x0][0x37c] ;  /* 0x0000df00ff017b82 */ /* 0x000fe20000000800 */
[----:B------:R-:W0:Y:S07]  /*0010*/  S2R R0, SR_TID.X ;  /* 0x0000000000007919 */ /* 0x000e2e0000002100 */
[----:B------:R-:W0:Y:S01]  /*0020*/  S2UR UR4, SR_CTAID.X ;  /* 0x00000000000479c3 */ /* 0x000e220000002500 */
[----:B------:R-:W1:Y:S07]  /*0030*/  LDCU UR6, c[0x0][0x3a8] ;  /* 0x00007500ff0677ac */ /* 0x000e6e0008000800 */
[----:B------:R-:W0:Y:S02]  /*0040*/  LDC R7, c[0x0][0x360] ;  /* 0x0000d800ff077b82 */ /* 0x000e240000000800 */
[----:B0-----:R-:W-:-:S05]  /*0050*/  IMAD R7, R7, UR4, R0 ;  /* 0x0000000407077c24 */ /* 0x001fca000f8e0200 */
[----:B-1----:R-:W-:-:S13]  /*0060*/  ISETP.GE.AND P0, PT, R7, UR6, PT ;  /* 0x0000000607007c0c */ /* 0x002fda000bf06270 */
[----:B------:R-:W-:Y:S05]  /*0070*/  @P0 EXIT ;  /* 0x000000000000094d */ /* 0x000fea0003800000 */
[----:B------:R-:W0:Y:S01]  /*0080*/  LDC.64 R2, c[0x0][0x380] ;  /* 0x0000e000ff027b82 */ /* 0x000e220000000a00 */
[----:B------:R-:W1:Y:S01]  /*0090*/  LDCU UR7, c[0x0][0x3ac] ;  /* 0x00007580ff0777ac */ /* 0x000e620008000800 */
[C---:B------:R-:W-:Y:S01]  /*00a0*/  VIADD R0, R7.reuse, 0x1 ;  /* 0x0000000107007836 */ /* 0x040fe20000000000 */
[----:B------:R-:W2:Y:S04]  /*00b0*/  LDCU.64 UR4, c[0x0][0x358] ;  /* 0x00006b00ff0477ac */ /* 0x000ea80008000a00 */
[----:B------:R-:W-:Y:S01]  /*00c0*/  ISETP.GE.AND P0, PT, R0, UR6, PT ;  /* 0x0000000600007c0c */ /* 0x000fe2000bf06270 */
[----:B-1----:R-:W-:Y:S02]  /*00d0*/  IMAD.U32 R5, RZ, RZ, UR7 ;  /* 0x00000007ff057e24 */ /* 0x002fe4000f8e00ff */
[----:B0-----:R-:W-:-:S10]  /*00e0*/  IMAD.WIDE R2, R7, 0x4, R2 ;  /* 0x0000000407027825 */ /* 0x001fd400078e0202 */
[----:B--2---:R-:W2:Y:S04]  /*00f0*/  @!P0 LDG.E R5, desc[UR4][R2.64+0x4] ;  /* 0x0000040402058981 */ /* 0x004ea8000c1e1900 */
[----:B------:R-:W2:Y:S02]  /*0100*/  LDG.E R4, desc[UR4][R2.64] ;  /* 0x0000000402047981 */ /* 0x000ea4000c1e1900 */
[----:B--2---:R-:W-:-:S13]  /*0110*/  ISETP.GT.AND P0, PT, R5, R4, PT ;  /* 0x000000040500720c */ /* 0x004fda0003f04270 */
[----:B------:R-:W-:Y:S05]  /*0120*/  @!P0 EXIT ;  /* 0x000000000000894d */ /* 0x000fea0003800000 */
[----:B------:R-:W0:Y:S01]  /*0130*/  LDC.64 R14, c[0x0][0x398] ;  /* 0x0000e600ff0e7b82 */ /* 0x000e220000000a00 */
[----:B------:R-:W-:Y:S01]  /*0140*/  IADD3 R12, PT, PT, -R4, R5, RZ ;  /* 0x00000005040c7210 */ /* 0x000fe20007ffe1ff */
[----:B------:R-:W-:Y:S03]  /*0150*/  BSSY.RECONVERGENT B0, `(.L_x_11) ;  /* 0x000004e000007945 */ /* 0x000fe60003800200 */
[----:B------:R-:W-:Y:S02]  /*0160*/  LOP3.LUT P0, R0, R12, 0x3, RZ, 0xc0, !PT ;  /* 0x000000030c007812 */ /* 0x000fe4000780c0ff */
[----:B------:R-:W-:Y:S01]  /*0170*/  I2FP.F32.S32 R10, R12 ;  /* 0x0000000c000a7245 */ /* 0x000fe20000201400 */
[----:B0-----:R-:W-:-:S10]  /*0180*/  IMAD.WIDE R14, R7, 0x4, R14 ;  /* 0x00000004070e7825 */ /* 0x001fd400078e020e */
[----:B------:R-:W-:Y:S05]  /*0190*/  @!P0 BRA `(.L_x_12) ;  /* 0x0000000400248947 */ /* 0x000fea0003800000 */
[----:B------:R-:W-:Y:S01]  /*01a0*/  ISETP.NE.AND P0, PT, R0, 0x1, PT ;  /* 0x000000010000780c */ /* 0x000fe20003f05270 */
[----:B------:R-:W-:-:S12]  /*01b0*/  BSSY.RECONVERGENT B1, `(.L_x_13) ;  /* 0x0000031000017945 */ /* 0x000fd80003800200 */
[----:B------:R-:W-:Y:S05]  /*01c0*/  @!P0 BRA `(.L_x_14) ;  /* 0x0000000000bc8947 */ /* 0x000fea0003800000 */
[----:B------:R-:W-:Y:S01]  /*01d0*/  ISETP.NE.AND P0, PT, R0, 0x2, PT ;  /* 0x000000020000780c */ /* 0x000fe20003f05270 */
[----:B------:R-:W-:-:S12]  /*01e0*/  BSSY.RECONVERGENT B2, `(.L_x_15) ;  /* 0x0000017000027945 */ /* 0x000fd80003800200 */
[----:B------:R-:W-:Y:S05]  /*01f0*/  @!P0 BRA `(.L_x_16) ;  /* 0x0000000000548947 */ /* 0x000fea0003800000 */
[----:B------:R-:W0:Y:S01]  /*0200*/  LDC.64 R6, c[0x0][0x388] ;  /* 0x0000e200ff067b82 */ /* 0x000e220000000a00 */
[----:B------:R-:W2:Y:S01]  /*0210*/  LDG.E R3, desc[UR4][R14.64] ;  /* 0x000000040e037981 */ /* 0x000ea2000c1e1900 */
[----:B------:R-:W1:Y:S06]  /*0220*/  MUFU.RCP R11, R10 ;  /* 0x0000000a000b7308 */ /* 0x000e6c0000001000 */
[----:B------:R-:W3:Y:S01]  /*0230*/  LDC.64 R8, c[0x0][0x3a0] ;  /* 0x0000e800ff087b82 */ /* 0x000ee20000000a00 */
[----:B0-----:R-:W-:-:S06]  /*0240*/  IMAD.WIDE R6, R4, 0x4, R6 ;  /* 0x0000000404067825 */ /* 0x001fcc00078e0206 */
[----:B------:R-:W3:Y:S01]  /*0250*/  LDG.E R7, desc[UR4][R6.64] ;  /* 0x0000000406077981 */ /* 0x000ee2000c1e1900 */
[----:B-1----:R-:W-:Y:S01]  /*0260*/  FFMA R0, -R10, R11, 1 ;  /* 0x3f8000000a007423 */ /* 0x002fe2000000010b */
[----:B------:R-:W-:Y:S03]  /*0270*/  BSSY.RECONVERGENT B3, `(.L_x_17) ;  /* 0x000000b000037945 */ /* 0x000fe60003800200 */
[----:B------:R-:W-:Y:S01]  /*0280*/  FFMA R0, R11, R0, R11 ;  /* 0x000000000b007223 */ /* 0x000fe2000000000b */
[----:B--2---:R-:W0:Y:S03]  /*0290*/  FCHK P0, R3, R10 ;  /* 0x0000000a03007302 */ /* 0x004e260000000000 */
[----:B------:R-:W-:-:S04]  /*02a0*/  FFMA R11, R3, R0, RZ ;  /* 0x00000000030b7223 */ /* 0x000fc800000000ff */
[----:B------:R-:W-:-:S04]  /*02b0*/  FFMA R2, -R10, R11, R3 ;  /* 0x0000000b0a027223 */ /* 0x000fc80000000103 */
[----:B------:R-:W-:Y:S01]  /*02c0*/  FFMA R11, R0, R2, R11 ;  /* 0x00000002000b7223 */ /* 0x000fe2000000000b */
[----:B---3--:R-:W-:Y:S01]  /*02d0*/  IMAD.WIDE R8, R7, 0x4, R8 ;  /* 0x0000000407087825 */ /* 0x008fe200078e0208 */
[----:B0-----:R-:W-:Y:S06]  /*02e0*/  @!P0 BRA `(.L_x_18) ;  /* 0x00000000000c8947 */ /* 0x001fec0003800000 */
[----:B------:R-:W-:Y:S01]  /*02f0*/  IMAD.MOV.U32 R0, RZ, RZ, R10 ;  /* 0x000000ffff007224 */ /* 0x000fe200078e000a */
[----:B------:R-:W-:-:S07]  /*0300*/  MOV R6, 0x320 ;  /* 0x0000032000067802 */ /* 0x000fce0000000f00 */
[----:B------:R-:W-:Y:S05]  /*0310*/  CALL.REL.NOINC `($__internal_2_$__cuda_sm3x_div_rn_noftz_f32_slowpath) ;  /* 0x0000000800187944 */ /* 0x000fea0003c00000 */
.L_x_18:
[----:B------:R-:W-:Y:S05]  /*0320*/  BSYNC.RECONVERGENT B3 ;  /* 0x0000000000037941 */ /* 0x000fea0003800200 */
.L_x_17:
[----:B------:R0:W-:Y:S01]  /*0330*/  REDG.E.ADD.F32.FTZ.RN.STRONG.GPU desc[UR4][R8.64], R11 ;  /* 0x0000000b080079a6 */ /* 0x0001e2000c12f304 */
[----:B------:R-:W-:-:S07]  /*0340*/  IADD3 R4, PT, PT, R4, 0x1, RZ ;  /* 0x0000000104047810 */ /* 0x000fce0007ffe0ff */
.L_x_16:
[----:B------:R-:W-:Y:S05]  /*0350*/  BSYNC.RECONVERGENT B2 ;  /* 0x0000000000027941 */ /* 0x000fea0003800200 */
.L_x_15:
[----:B------:R-:W1:Y:S01]  /*0360*/  LDC.64 R2, c[0x0][0x388] ;  /* 0x0000e200ff027b82 */ /* 0x000e620000000a00 */
[----:B------:R-:W2:Y:S01]  /*0370*/  LDG.E R7, desc[UR4][R14.64] ;  /* 0x000000040e077981 */ /* 0x000ea2000c1e1900 */
[----:B0-----:R-:W0:Y:S06]  /*0380*/  MUFU.RCP R11, R10 ;  /* 0x0000000a000b7308 */ /* 0x001e2c0000001000 */
[----:B------:R-:W3:Y:S01]  /*0390*/  LDC.64 R8, c[0x0][0x3a0] ;  /* 0x0000e800ff087b82 */ /* 0x000ee20000000a00 */
[----:B-1----:R-:W-:-:S06]  /*03a0*/  IMAD.WIDE R2, R4, 0x4, R2 ;  /* 0x0000000404027825 */ /* 0x002fcc00078e0202 */
[----:B------:R-:W3:Y:S01]  /*03b0*/  LDG.E R3, desc[UR4][R2.64] ;  /* 0x0000000402037981 */ /* 0x000ee2000c1e1900 */
[----:B0-----:R-:W-:Y:S01]  /*03c0*/  FFMA R0, -R10, R11, 1 ;  /* 0x3f8000000a007423 */ /* 0x001fe2000000010b */
        /* <DEDUP_REMOVED lines=9> */
[----:B------:R-:W-:Y:S02]  /*0460*/  MOV R0, R10 ;  /* 0x0000000a00007202 */ /* 0x000fe40000000f00 */
[----:B------:R-:W-:-:S07]  /*0470*/  MOV R6, 0x490 ;  /* 0x0000049000067802 */ /* 0x000fce0000000f00 */
[----:B------:R-:W-:Y:S05]  /*0480*/  CALL.REL.NOINC `($__internal_2_$__cuda_sm3x_div_rn_noftz_f32_slowpath) ;  /* 0x0000000400bc7944 */ /* 0x000fea0003c00000 */
.L_x_20:
[----:B------:R-:W-:Y:S05]  /*0490*/  BSYNC.RECONVERGENT B2 ;  /* 0x0000000000027941 */ /* 0x000fea0003800200 */
.L_x_19:
[----:B------:R0:W-:Y:S01]  /*04a0*/  REDG.E.ADD.F32.FTZ.RN.STRONG.GPU desc[UR4][R8.64], R11 ;  /* 0x0000000b080079a6 */ /* 0x0001e2000c12f304 */
[----:B------:R-:W-:-:S07]  /*04b0*/  VIADD R4, R4, 0x1 ;  /* 0x0000000104047836 */ /* 0x000fce0000000000 */
.L_x_14:
[----:B------:R-:W-:Y:S05]  /*04c0*/  BSYNC.RECONVERGENT B1 ;  /* 0x0000000000017941 */ /* 0x000fea0003800200 */
.L_x_13:
        /* <DEDUP_REMOVED lines=15> */
[----:B------:R-:W-:Y:S01]  /*05c0*/  MOV R3, R7 ;  /* 0x0000000700037202 */ /* 0x000fe20000000f00 */
[----:B------:R-:W-:Y:S01]  /*05d0*/  IMAD.MOV.U32 R0, RZ, RZ, R10 ;  /* 0x000000ffff007224 */ /* 0x000fe200078e000a */
[----:B------:R-:W-:-:S07]  /*05e0*/  MOV R6, 0x600 ;  /* 0x0000060000067802 */ /* 0x000fce0000000f00 */
[----:B------:R-:W-:Y:S05]  /*05f0*/  CALL.REL.NOINC `($__internal_2_$__cuda_sm3x_div_rn_noftz_f32_slowpath) ;  /* 0x0000000400607944 */ /* 0x000fea0003c00000 */
.L_x_22:
[----:B------:R-:W-:Y:S05]  /*0600*/  BSYNC.RECONVERGENT B1 ;  /* 0x0000000000017941 */ /* 0x000fea0003800200 */
.L_x_21:
[----:B------:R0:W-:Y:S01]  /*0610*/  REDG.E.ADD.F32.FTZ.RN.STRONG.GPU desc[UR4][R8.64], R11 ;  /* 0x0000000b080079a6 */ /* 0x0001e2000c12f304 */
[----:B------:R-:W-:-:S07]  /*0620*/  IADD3 R4, PT, PT, R4, 0x1, RZ ;  /* 0x0000000104047810 */ /* 0x000fce0007ffe0ff */
.L_x_12:
[----:B------:R-:W-:Y:S05]  /*0630*/  BSYNC.RECONVERGENT B0 ;  /* 0x0000000000007941 */ /* 0x000fea0003800200 */
.L_x_11:
[----:B------:R-:W-:-:S13]  /*0640*/  ISETP.GE.U32.AND P0, PT, R12, 0x4, PT ;  /* 0x000000040c00780c */ /* 0x000fda0003f06070 */
[----:B------:R-:W-:Y:S05]  /*0650*/  @!P0 EXIT ;  /* 0x000000000000894d */ /* 0x000fea0003800000 */
[----:B------:R-:W1:Y:S08]  /*0660*/  LDC.64 R2, c[0x0][0x388] ;  /* 0x0000e200ff027b82 */ /* 0x000e700000000a00 */
[----:B------:R-:W2:Y:S01]  /*0670*/  LDC.64 R12, c[0x0][0x3a0] ;  /* 0x0000e800ff0c7b82 */ /* 0x000ea20000000a00 */
[----:B-1----:R-:W-:-:S04]  /*0680*/  IMAD.WIDE R2, R4, 0x4, R2 ;  /* 0x0000000404027825 */ /* 0x002fc800078e0202 */
[----:B0-----:R-:W-:Y:S01]  /*0690*/  IMAD.MOV.U32 R8, RZ, RZ, R2 ;  /* 0x000000ffff087224 */ /* 0x001fe200078e0002 */
[----:B------:R-:W-:-:S07]  /*06a0*/  MOV R9, R3 ;  /* 0x0000000300097202 */ /* 0x000fce0000000f00 */
.L_x_31:
[----:B------:R-:W3:Y:S04]  /*06b0*/  LDG.E R3, desc[UR4][R14.64] ;  /* 0x000000040e037981 */ /* 0x000ee8000c1e1900 */
[----:B------:R-:W2:Y:S01]  /*06c0*/  LDG.E R19, desc[UR4][R8.64] ;  /* 0x0000000408137981 */ /* 0x000ea2000c1e1900 */
[----:B------:R-:W0:Y:S01]  /*06d0*/  MUFU.RCP R7, R10 ;  /* 0x0000000a00077308 */ /* 0x000e220000001000 */
[----:B------:R-:W-:Y:S05]  /*06e0*/  YIELD ;  /* 0x0000000000007946 */ /* 0x000fea0003800000 */
[----:B------:R-:W-:Y:S01]  /*06f0*/  BSSY.RECONVERGENT B0, `(.L_x_23) ;  /* 0x000000d000007945 */ /* 0x000fe20003800200 */
[----:B0-----:R-:W-:-:S04]  /*0700*/  FFMA R0, -R10, R7, 1 ;  /* 0x3f8000000a007423 */ /* 0x001fc80000000107 */
[----:B------:R-:W-:Y:S01]  /*0710*/  FFMA R0, R7, R0, R7 ;  /* 0x0000000007007223 */ /* 0x000fe20000000007 */
[----:B---3--:R-:W0:Y:S03]  /*0720*/  FCHK P0, R3, R10 ;  /* 0x0000000a03007302 */ /* 0x008e260000000000 */
[----:B------:R-:W-:Y:S01]  /*0730*/  FFMA R7, R0, R3, RZ ;  /* 0x0000000300077223 */ /* 0x000fe200000000ff */
[----:B--2---:R-:W-:-:S04]  /*0740*/  IMAD.WIDE R18, R19, 0x4, R12 ;  /* 0x0000000413127825 */ /* 0x004fc800078e020c */
[----:B------:R-:W-:-:S04]  /*0750*/  FFMA R2, -R10, R7, R3 ;  /* 0x000000070a027223 */ /* 0x000fc80000000103 */
[----:B------:R-:W-:Y:S01]  /*0760*/  FFMA R7, R0, R2, R7 ;  /* 0x0000000200077223 */ /* 0x000fe20000000007 */
[----:B0-----:R-:W-:Y:S06]  /*0770*/  @!P0 BRA `(.L_x_24) ;  /* 0x0000000000108947 */ /* 0x001fec0003800000 */
[----:B------:R-:W-:Y:S01]  /*0780*/  IMAD.MOV.U32 R0, RZ, RZ, R10 ;  /* 0x000000ffff007224 */ /* 0x000fe200078e000a */
[----:B------:R-:W-:-:S07]  /*0790*/  MOV R6, 0x7b0 ;  /* 0x000007b000067802 */ /* 0x000fce0000000f00 */
[----:B------:R-:W-:Y:S05]  /*07a0*/  CALL.REL.NOINC `($__internal_2_$__cuda_sm3x_div_rn_noftz_f32_slowpath) ;  /* 0x0000000000f47944 */ /* 0x000fea0003c00000 */
[----:B------:R-:W-:-:S07]  /*07b0*/  MOV R7, R11 ;  /* 0x0000000b00077202 */ /* 0x000fce0000000f00 */
.L_x_24:
[----:B------:R-:W-:Y:S05]  /*07c0*/  BSYNC.RECONVERGENT B0 ;  /* 0x0000000000007941 */ /* 0x000fea0003800200 */
.L_x_23:
[----:B------:R0:W-:Y:S04]  /*07d0*/  REDG.E.ADD.F32.FTZ.RN.STRONG.GPU desc[UR4][R18.64], R7 ;  /* 0x00000007120079a6 */ /* 0x0001e8000c12f304 */
[----:B------:R-:W2:Y:S04]  /*07e0*/  LDG.E R3, desc[UR4][R14.64] ;  /* 0x000000040e037981 */ /* 0x000ea8000c1e1900 */
[----:B------:R-:W3:Y:S01]  /*07f0*/  LDG.E R17, desc[UR4][R8.64+0x4] ;  /* 0x0000040408117981 */ /* 0x000ee2000c1e1900 */
[----:B------:R-:W1:Y:S01]  /*0800*/  MUFU.RCP R11, R10 ;  /* 0x0000000a000b7308 */ /* 0x000e620000001000 */
[----:B------:R-:W-:Y:S01]  /*0810*/  BSSY.RECONVERGENT B0, `(.L_x_25) ;  /* 0x000000c000007945 */ /* 0x000fe20003800200 */
[----:B-1----:R-:W-:-:S04]  /*0820*/  FFMA R0, -R10, R11, 1 ;  /* 0x3f8000000a007423 */ /* 0x002fc8000000010b */
[----:B------:R-:W-:Y:S02]  /*0830*/  FFMA R0, R11, R0, R11 ;  /* 0x000000000b007223 */ /* 0x000fe4000000000b */
[----:B--2---:R-:W1:Y:S02]  /*0840*/  FCHK P0, R3, R10 ;  /* 0x0000000a03007302 */ /* 0x004e640000000000 */
[----:B------:R-:W-:Y:S01]  /*0850*/  FFMA R11, R0, R3, RZ ;  /* 0x00000003000b7223 */ /* 0x000fe200000000ff */
[----:B---3--:R-:W-:-:S04]  /*0860*/  IMAD.WIDE R16, R17, 0x4, R12 ;  /* 0x0000000411107825 */ /* 0x008fc800078e020c */
[----:B------:R-:W-:-:S04]  /*0870*/  FFMA R2, -R10, R11, R3 ;  /* 0x0000000b0a027223 */ /* 0x000fc80000000103 */
[----:B------:R-:W-:Y:S01]  /*0880*/  FFMA R11, R0, R2, R11 ;  /* 0x00000002000b7223 */ /* 0x000fe2000000000b */
[----:B01----:R-:W-:Y:S06]  /*0890*/  @!P0 BRA `(.L_x_26) ;  /* 0x00000000000c8947 */ /* 0x003fec0003800000 */
[----:B------:R-:W-:Y:S01]  /*08a0*/  IMAD.MOV.U32 R0, RZ, RZ, R10 ;  /* 0x000000ffff007224 */ /* 0x000fe200078e000a */
[----:B------:R-:W-:-:S07]  /*08b0*/  MOV R6, 0x8d0 ;  /* 0x000008d000067802 */ /* 0x000fce0000000f00 */
[----:B------:R-:W-:Y:S05]  /*08c0*/  CALL.REL.NOINC `($__internal_2_$__cuda_sm3x_div_rn_noftz_f32_slowpath) ;  /* 0x0000000000ac7944 */ /* 0x000fea0003c00000 */
.L_x_26:
[----:B------:R-:W-:Y:S05]  /*08d0*/  BSYNC.RECONVERGENT B0 ;  /* 0x0000000000007941 */ /* 0x000fea0003800200 */
.L_x_25:
        /* <DEDUP_REMOVED lines=13> */
[----:B------:R-:W-:Y:S02]  /*09b0*/  MOV R0, R10 ;  /* 0x0000000a00007202 */ /* 0x000fe40000000f00 */
[----:B------:R-:W-:-:S07]  /*09c0*/  MOV R6, 0x9e0 ;  /* 0x000009e000067802 */ /* 0x000fce0000000f00 */
[----:B------:R-:W-:Y:S05]  /*09d0*/  CALL.REL.NOINC `($__internal_2_$__cuda_sm3x_div_rn_noftz_f32_slowpath) ;  /* 0x0000000000687944 */ /* 0x000fea0003c00000 */
[----:B------:R-:W-:-:S07]  /*09e0*/  IMAD.MOV.U32 R7, RZ, RZ, R11 ;  /* 0x000000ffff077224 */ /* 0x000fce00078e000b */
.L_x_28:
[----:B------:R-:W-:Y:S05]  /*09f0*/  BSYNC.RECONVERGENT B0 ;  /* 0x0000000000007941 */ /* 0x000fea0003800200 */
.L_x_27:
        /* <DEDUP_REMOVED lines=16> */
.L_x_30:
[----:B------:R-:W-:Y:S05]  /*0b00*/  BSYNC.RECONVERGENT B0 ;  /* 0x0000000000007941 */ /* 0x000fea0003800200 */
.L_x_29:
[----:B------:R-:W-:Y:S01]  /*0b10*/  VIADD R4, R4, 0x4 ;  /* 0x0000000404047836 */ /* 0x000fe20000000000 */
[----:B------:R0:W-:Y:S01]  /*0b20*/  REDG.E.ADD.F32.FTZ.RN.STRONG.GPU desc[UR4][R16.64], R11 ;  /* 0x0000000b100079a6 */ /* 0x0001e2000c12f304 */
[----:B------:R-:W-:-:S03]  /*0b30*/  IADD3 R8, P1, PT, R8, 0x10, RZ ;  /* 0x0000001008087810 */ /* 0x000fc60007f3e0ff */
[----:B------:R-:W-:Y:S02]  /*0b40*/  ISETP.GE.AND P0, PT, R4, R5, PT ;  /* 0x000000050400720c */ /* 0x000fe40003f06270 */
[----:B------:R-:W-:-:S11]  /*0b50*/  IADD3.X R9, PT, PT, RZ, R9, RZ, P1, !PT ;  /* 0x00000009ff097210 */ /* 0x000fd60000ffe4ff */
[----:B0-----:R-:W-:Y:S05]  /*0b60*/  @!P0 BRA `(.L_x_31) ;  /* 0xfffffff800d08947 */ /* 0x001fea000383ffff */
[----:B------:R-:W-:Y:S05]  /*0b70*/  EXIT ;  /* 0x000000000000794d */ /* 0x000fea0003800000 */
        .weak           $__internal_2_$__cuda_sm3x_div_rn_noftz_f32_slowpath
        .type           $__internal_2_$__cuda_sm3x_div_rn_noftz_f32_slowpath,@function
        .size           $__internal_2_$__cuda_sm3x_div_rn_noftz_f32_slowpath,(.L_x_46 - $__internal_2_$__cuda_sm3x_div_rn_noftz_f32_slowpath)
$__internal_2_$__cuda_sm3x_div_rn_noftz_f32_slowpath:
[----:B------:R-:W-:Y:S01]  /*0b80*/  SHF.R.U32.HI R2, RZ, 0x17, R0 ;  /* 0x00000017ff027819 */ /* 0x000fe20000011600 */
[----:B------:R-:W-:Y:S01]  /*0b90*/  BSSY.RECONVERGENT B4, `(.L_x_32) ;  /* 0x0000062000047945 */ /* 0x000fe20003800200 */
[----:B------:R-:W-:Y:S02]  /*0ba0*/  SHF.R.U32.HI R11, RZ, 0x17, R3 ;  /* 0x00000017ff0b7819 */ /* 0x000fe40000011603 */
[----:B------:R-:W-:Y:S02]  /*0bb0*/  LOP3.LUT R2, R2, 0xff, RZ, 0xc0, !PT ;  /* 0x000000ff02027812 */ /* 0x000fe400078ec0ff */
[----:B------:R-:W-:-:S03]  /*0bc0*/  LOP3.LUT R11, R11, 0xff, RZ, 0xc0, !PT ;  /* 0x000000ff0b0b7812 */ /* 0x000fc600078ec0ff */
[----:B------:R-:W-:Y:S01]  /*0bd0*/  VIADD R20, R2, 0xffffffff ;  /* 0xffffffff02147836 */ /* 0x000fe20000000000 */
[----:B------:R-:W-:-:S04]  /*0be0*/  IADD3 R21, PT, PT, R11, -0x1, RZ ;  /* 0xffffffff0b157810 */ /* 0x000fc80007ffe0ff */
[----:B------:R-:W-:-:S04]  /*0bf0*/  ISETP.GT.U32.AND P0, PT, R20, 0xfd, PT ;  /* 0x000000fd1400780c */ /* 0x000fc80003f04070 */
[----:B------:R-:W-:-:S13]  /*0c00*/  ISETP.GT.U32.OR P0, PT, R21, 0xfd, P0 ;  /* 0x000000fd1500780c */ /* 0x000fda0000704470 */
[----:B------:R-:W-:Y:S01]  /*0c10*/  @!P0 IMAD.MOV.U32 R7, RZ, RZ, RZ ;  /* 0x000000ffff078224 */ /* 0x000fe200078e00ff */
[----:B------:R-:W-:Y:S06]  /*0c20*/  @!P0 BRA `(.L_x_33) ;  /* 0x00000000005c8947 */ /* 0x000fec0003800000 */
[----:B------:R-:W-:Y:S02]  /*0c30*/  FSETP.GTU.FTZ.AND P0, PT, |R3|, +INF , PT ;  /* 0x7f8000000300780b */ /* 0x000fe40003f1c200 */
[----:B------:R-:W-:-:S04]  /*0c40*/  FSETP.GTU.FTZ.AND P1, PT, |R0|, +INF , PT ;  /* 0x7f8000000000780b */ /* 0x000fc80003f3c200 */
[----:B------:R-:W-:-:S13]  /*0c50*/  PLOP3.LUT P0, PT, P0, P1, PT, 0xf8, 0x8f ;  /* 0x00000000008f781c */ /* 0x000fda0000703f70 */
[----:B------:R-:W-:Y:S05]  /*0c60*/  @P0 BRA `(.L_x_34) ;  /* 0x00000004004c0947 */ /* 0x000fea0003800000 */
[----:B------:R-:W-:-:S13]  /*0c70*/  LOP3.LUT P0, RZ, R0, 0x7fffffff, R3, 0xc8, !PT ;  /* 0x7fffffff00ff7812 */ /* 0x000fda000780c803 */
[----:B------:R-:W-:Y:S05]  /*0c80*/  @!P0 BRA `(.L_x_35) ;  /* 0x00000004003c8947 */ /* 0x000fea0003800000 */
[C---:B------:R-:W-:Y:S02]  /*0c90*/  FSETP.NEU.FTZ.AND P2, PT, |R3|.reuse, +INF , PT ;  /* 0x7f8000000300780b */ /* 0x040fe40003f5d200 */
[----:B------:R-:W-:Y:S02]  /*0ca0*/  FSETP.NEU.FTZ.AND P1, PT, |R0|, +INF , PT ;  /* 0x7f8000000000780b */ /* 0x000fe40003f3d200 */
[----:B------:R-:W-:-:S11]  /*0cb0*/  FSETP.NEU.FTZ.AND P0, PT, |R3|, +INF , PT ;  /* 0x7f8000000300780b */ /* 0x000fd60003f1d200 */
[----:B------:R-:W-:Y:S05]  /*0cc0*/  @!P1 BRA !P2, `(.L_x_35) ;  /* 0x00000004002c9947 */ /* 0x000fea0005000000 */
[----:B------:R-:W-:-:S04]  /*0cd0*/  LOP3.LUT P2, RZ, R3, 0x7fffffff, RZ, 0xc0, !PT ;  /* 0x7fffffff03ff7812 */ /* 0x000fc8000784c0ff */
[----:B------:R-:W-:-:S13]  /*0ce0*/  PLOP3.LUT P1, PT, P1, P2, PT, 0x2f, 0xf2 ;  /* 0x0000000000f2781c */ /* 0x000fda0000f24577 */
[----:B------:R-:W-:Y:S05]  /*0cf0*/  @P1 BRA `(.L_x_36) ;  /* 0x0000000400181947 */ /* 0x000fea0003800000 */
[----:B------:R-:W-:-:S04]  /*0d00*/  LOP3.LUT P1, RZ, R0, 0x7fffffff, RZ, 0xc0, !PT ;  /* 0x7fffffff00ff7812 */ /* 0x000fc8000782c0ff */
[----:B------:R-:W-:-:S13]  /*0d10*/  PLOP3.LUT P0, PT, P0, P1, PT, 0x2f, 0xf2 ;  /* 0x0000000000f2781c */ /* 0x000fda0000702577 */
[----:B------:R-:W-:Y:S05]  /*0d20*/  @P0 BRA `(.L_x_37) ;  /* 0x0000000400000947 */ /* 0x000fea0003800000 */
[----:B------:R-:W-:Y:S02]  /*0d30*/  ISETP.GE.AND P0, PT, R21, RZ, PT ;  /* 0x000000ff1500720c */ /* 0x000fe40003f06270 */
[----:B------:R-:W-:-:S11]  /*0d40*/  ISETP.GE.AND P1, PT, R20, RZ, PT ;  /* 0x000000ff1400720c */ /* 0x000fd60003f26270 */
[----:B------:R-:W-:Y:S01]  /*0d50*/  @P0 MOV R7, RZ ;  /* 0x000000ff00070202 */ /* 0x000fe20000000f00 */
[----:B------:R-:W-:Y:S02]  /*0d60*/  @!P0 IMAD.MOV.U32 R7, RZ, RZ, -0x40 ;  /* 0xffffffc0ff078424 */ /* 0x000fe400078e00ff */
[----:B------:R-:W-:Y:S01]  /*0d70*/  @!P0 FFMA R3, R3, 1.84467440737095516160e+19, RZ ;  /* 0x5f80000003038823 */ /* 0x000fe200000000ff */
[----:B------:R-:W-:Y:S02]  /*0d80*/  @!P1 FFMA R0, R0, 1.84467440737095516160e+19, RZ ;  /* 0x5f80000000009823 */ /* 0x000fe400000000ff */
[----:B------:R-:W-:-:S07]  /*0d90*/  @!P1 IADD3 R7, PT, PT, R7, 0x40, RZ ;  /* 0x0000004007079810 */ /* 0x000fce0007ffe0ff */
.L_x_33:
[----:B------:R-:W-:Y:S01]  /*0da0*/  LEA R21, R2, 0xc0800000, 0x17 ;  /* 0xc080000002157811 */ /* 0x000fe200078eb8ff */
[----:B------:R-:W-:Y:S01]  /*0db0*/  BSSY.RECONVERGENT B5, `(.L_x_38) ;  /* 0x0000036000057945 */ /* 0x000fe20003800200 */
[----:B------:R-:W-:-:S03]  /*0dc0*/  IADD3 R11, PT, PT, R11, -0x7f, RZ ;  /* 0xffffff810b0b7810 */ /* 0x000fc60007ffe0ff */
[----:B------:R-:W-:Y:S02]  /*0dd0*/  IMAD.IADD R22, R0, 0x1, -R21 ;  /* 0x0000000100167824 */ /* 0x000fe400078e0a15 */
[C---:B------:R-:W-:Y:S02]  /*0de0*/  IMAD R0, R11.reuse, -0x800000, R3 ;  /* 0xff8000000b007824 */ /* 0x040fe400078e0203 */
[----:B------:R0:W1:Y:S01]  /*0df0*/  MUFU.RCP R20, R22 ;  /* 0x0000001600147308 */ /* 0x0000620000001000 */
[----:B------:R-:W-:Y:S01]  /*0e00*/  FADD.FTZ R21, -R22, -RZ ;  /* 0x800000ff16157221 */ /* 0x000fe20000010100 */
[----:B0-----:R-:W-:-:S05]  /*0e10*/  IADD3 R22, PT, PT, R11, 0x7f, -R2 ;  /* 0x0000007f0b167810 */ /* 0x001fca0007ffe802 */
[----:B------:R-:W-:Y:S02]  /*0e20*/  IMAD.IADD R7, R22, 0x1, R7 ;  /* 0x0000000116077824 */ /* 0x000fe400078e0207 */
[----:B-1----:R-:W-:-:S04]  /*0e30*/  FFMA R23, R20, R21, 1 ;  /* 0x3f80000014177423 */ /* 0x002fc80000000015 */
[----:B------:R-:W-:-:S04]  /*0e40*/  FFMA R23, R20, R23, R20 ;  /* 0x0000001714177223 */ /* 0x000fc80000000014 */
[----:B------:R-:W-:-:S04]  /*0e50*/  FFMA R20, R0, R23, RZ ;  /* 0x0000001700147223 */ /* 0x000fc800000000ff */
[----:B------:R-:W-:-:S04]  /*0e60*/  FFMA R3, R21, R20, R0 ;  /* 0x0000001415037223 */ /* 0x000fc80000000000 */
[----:B------:R-:W-:-:S04]  /*0e70*/  FFMA R20, R23, R3, R20 ;  /* 0x0000000317147223 */ /* 0x000fc80000000014 */
[----:B------:R-:W-:-:S04]  /*0e80*/  FFMA R21, R21, R20, R0 ;  /* 0x0000001415157223 */ /* 0x000fc80000000000 */
[----:B------:R-:W-:-:S05]  /*0e90*/  FFMA R0, R23, R21, R20 ;  /* 0x0000001517007223 */ /* 0x000fca0000000014 */
[----:B------:R-:W-:-:S04]  /*0ea0*/  SHF.R.U32.HI R2, RZ, 0x17, R0 ;  /* 0x00000017ff027819 */ /* 0x000fc80000011600 */
[----:B------:R-:W-:-:S04]  /*0eb0*/  LOP3.LUT R2, R2, 0xff, RZ, 0xc0, !PT ;  /* 0x000000ff02027812 */ /* 0x000fc800078ec0ff */
[----:B------:R-:W-:-:S05]  /*0ec0*/  IADD3 R2, PT, PT, R2, R7, RZ ;  /* 0x0000000702027210 */ /* 0x000fca0007ffe0ff */
[----:B------:R-:W-:-:S05]  /*0ed0*/  VIADD R3, R2, 0xffffffff ;  /* 0xffffffff02037836 */ /* 0x000fca0000000000 */
[----:B------:R-:W-:-:S13]  /*0ee0*/  ISETP.GE.U32.AND P0, PT, R3, 0xfe, PT ;  /* 0x000000fe0300780c */ /* 0x000fda0003f06070 */
[----:B------:R-:W-:Y:S05]  /*0ef0*/  @!P0 BRA `(.L_x_39) ;  /* 0x0000000000808947 */ /* 0x000fea0003800000 */
[----:B------:R-:W-:-:S13]  /*0f00*/  ISETP.GT.AND P0, PT, R2, 0xfe, PT ;  /* 0x000000fe0200780c */ /* 0x000fda0003f04270 */
[----:B------:R-:W-:Y:S05]  /*0f10*/  @P0 BRA `(.L_x_40) ;  /* 0x00000000006c0947 */ /* 0x000fea0003800000 */
[----:B------:R-:W-:-:S13]  /*0f20*/  ISETP.GE.AND P0, PT, R2, 0x1, PT ;  /* 0x000000010200780c */ /* 0x000fda0003f06270 */
[----:B------:R-:W-:Y:S05]  /*0f30*/  @P0 BRA `(.L_x_41) ;  /* 0x0000000000740947 */ /* 0x000fea0003800000 */
[----:B------:R-:W-:Y:S02]  /*0f40*/  ISETP.GE.AND P0, PT, R2, -0x18, PT ;  /* 0xffffffe80200780c */ /* 0x000fe40003f06270 */
[----:B------:R-:W-:-:S11]  /*0f50*/  LOP3.LUT R0, R0, 0x80000000, RZ, 0xc0, !PT ;  /* 0x8000000000007812 */ /* 0x000fd600078ec0ff */
[----:B------:R-:W-:Y:S05]  /*0f60*/  @!P0 BRA `(.L_x_41) ;  /* 0x0000000000688947 */ /* 0x000fea0003800000 */
[CCC-:B------:R-:W-:Y:S01]  /*0f70*/  FFMA.RZ R3, R23.reuse, R21.reuse, R20.reuse ;  /* 0x0000001517037223 */ /* 0x1c0fe2000000c014 */
[C---:B------:R-:W-:Y:S01]  /*0f80*/  IADD3 R11, PT, PT, R2.reuse, 0x20, RZ ;  /* 0x00000020020b7810 */ /* 0x040fe20007ffe0ff */
[CCC-:B------:R-:W-:Y:S01]  /*0f90*/  FFMA.RP R7, R23.reuse, R21.reuse, R20.reuse ;  /* 0x0000001517077223 */ /* 0x1c0fe20000008014 */
[C---:B------:R-:W-:Y:S01]  /*0fa0*/  ISETP.NE.AND P2, PT, R2.reuse, RZ, PT ;  /* 0x000000ff0200720c */ /* 0x040fe20003f45270 */
[----:B------:R-:W-:Y:S01]  /*0fb0*/  FFMA.RM R20, R23, R21, R20 ;  /* 0x0000001517147223 */ /* 0x000fe20000004014 */
[----:B------:R-:W-:Y:S02]  /*0fc0*/  LOP3.LUT R3, R3, 0x7fffff, RZ, 0xc0, !PT ;  /* 0x007fffff03037812 */ /* 0x000fe400078ec0ff */
[----:B------:R-:W-:Y:S01]  /*0fd0*/  ISETP.NE.AND P1, PT, R2, RZ, PT ;  /* 0x000000ff0200720c */ /* 0x000fe20003f25270 */
[----:B------:R-:W-:Y:S01]  /*0fe0*/  IMAD.MOV R2, RZ, RZ, -R2 ;  /* 0x000000ffff027224 */ /* 0x000fe200078e0a02 */
[----:B------:R-:W-:Y:S02]  /*0ff0*/  LOP3.LUT R22, R3, 0x800000, RZ, 0xfc, !PT ;  /* 0x0080000003167812 */ /* 0x000fe400078efcff */
[----:B------:R-:W-:-:S02]  /*1000*/  FSETP.NEU.FTZ.AND P0, PT, R7, R20, PT ;  /* 0x000000140700720b */ /* 0x000fc40003f1d000 */
[----:B------:R-:W-:Y:S02]  /*1010*/  SHF.L.U32 R11, R22, R11, RZ ;  /* 0x0000000b160b7219 */ /* 0x000fe400000006ff */
[----:B------:R-:W-:Y:S02]  /*1020*/  SEL R3, R2, RZ, P2 ;  /* 0x000000ff02037207 */ /* 0x000fe40001000000 */
[----:B------:R-:W-:Y:S02]  /*1030*/  ISETP.NE.AND P1, PT, R11, RZ, P1 ;  /* 0x000000ff0b00720c */ /* 0x000fe40000f25270 */
[----:B------:R-:W-:Y:S02]  /*1040*/  SHF.R.U32.HI R22, RZ, R3, R22 ;  /* 0x00000003ff167219 */ /* 0x000fe40000011616 */
[----:B------:R-:W-:Y:S02]  /*1050*/  PLOP3.LUT P0, PT, P0, P1, PT, 0xf8, 0x8f ;  /* 0x00000000008f781c */ /* 0x000fe40000703f70 */
[----:B------:R-:W-:-:S02]  /*1060*/  SHF.R.U32.HI R2, RZ, 0x1, R22 ;  /* 0x00000001ff027819 */ /* 0x000fc40000011616 */
[----:B------:R-:W-:-:S04]  /*1070*/  SEL R3, RZ, 0x1, !P0 ;  /* 0x00000001ff037807 */ /* 0x000fc80004000000 */
[----:B------:R-:W-:-:S04]  /*1080*/  LOP3.LUT R3, R3, 0x1, R2, 0xf8, !PT ;  /* 0x0000000103037812 */ /* 0x000fc800078ef802 */
[----:B------:R-:W-:-:S04]  /*1090*/  LOP3.LUT R3, R3, R22, RZ, 0xc0, !PT ;  /* 0x0000001603037212 */ /* 0x000fc800078ec0ff */
[----:B------:R-:W-:-:S04]  /*10a0*/  IADD3 R3, PT, PT, R2, R3, RZ ;  /* 0x0000000302037210 */ /* 0x000fc80007ffe0ff */
[----:B------:R-:W-:Y:S01]  /*10b0*/  LOP3.LUT R0, R3, R0, RZ, 0xfc, !PT ;  /* 0x0000000003007212 */ /* 0x000fe200078efcff */
[----:B------:R-:W-:Y:S06]  /*10c0*/  BRA `(.L_x_41) ;  /* 0x0000000000107947 */ /* 0x000fec0003800000 */
.L_x_40:
[----:B------:R-:W-:-:S04]  /*10d0*/  LOP3.LUT R0, R0, 0x80000000, RZ, 0xc0, !PT ;  /* 0x8000000000007812 */ /* 0x000fc800078ec0ff */
[----:B------:R-:W-:Y:S01]  /*10e0*/  LOP3.LUT R0, R0, 0x7f800000, RZ, 0xfc, !PT ;  /* 0x7f80000000007812 */ /* 0x000fe200078efcff */
[----:B------:R-:W-:Y:S06]  /*10f0*/  BRA `(.L_x_41) ;  /* 0x0000000000047947 */ /* 0x000fec0003800000 */
.L_x_39:
[----:B------:R-:W-:-:S07]  /*1100*/  IMAD R0, R7, 0x800000, R0 ;  /* 0x0080000007007824 */ /* 0x000fce00078e0200 */
.L_x_41:
[----:B------:R-:W-:Y:S05]  /*1110*/  BSYNC.RECONVERGENT B5 ;  /* 0x0000000000057941 */ /* 0x000fea0003800200 */
.L_x_38:
[----:B------:R-:W-:Y:S05]  /*1120*/  BRA `(.L_x_42) ;  /* 0x0000000000207947 */ /* 0x000fea0003800000 */
.L_x_37:
[----:B------:R-:W-:-:S04]  /*1130*/  LOP3.LUT R0, R0, 0x80000000, R3, 0x48, !PT ;  /* 0x8000000000007812 */ /* 0x000fc800078e4803 */
[----:B------:R-:W-:Y:S01]  /*1140*/  LOP3.LUT R0, R0, 0x7f800000, RZ, 0xfc, !PT ;  /* 0x7f80000000007812 */ /* 0x000fe200078efcff */
[----:B------:R-:W-:Y:S06]  /*1150*/  BRA `(.L_x_42) ;  /* 0x0000000000147947 */ /* 0x000fec0003800000 */
.L_x_36:
[----:B------:R-:W-:Y:S01]  /*1160*/  LOP3.LUT R0, R0, 0x80000000, R3, 0x48, !PT ;  /* 0x8000000000007812 */ /* 0x000fe200078e4803 */
[----:B------:R-:W-:Y:S06]  /*1170*/  BRA `(.L_x_42) ;  /* 0x00000000000c7947 */ /* 0x000fec0003800000 */
.L_x_35:
[----:B------:R-:W0:Y:S01]  /*1180*/  MUFU.RSQ R0, -QNAN ;  /* 0xffc0000000007908 */ /* 0x000e220000001400 */
[----:B------:R-:W-:Y:S05]  /*1190*/  BRA `(.L_x_42) ;  /* 0x0000000000047947 */ /* 0x000fea0003800000 */
.L_x_34:
[----:B------:R-:W-:-:S07]  /*11a0*/  FADD.FTZ R0, R3, R0 ;  /* 0x0000000003007221 */ /* 0x000fce0000010000 */
.L_x_42:
[----:B------:R-:W-:Y:S05]  /*11b0*/  BSYNC.RECONVERGENT B4 ;  /* 0x0000000000047941 */ /* 0x000fea0003800200 */
.L_x_32:
[----:B------:R-:W-:Y:S01]  /*11c0*/  HFMA2 R7, -RZ, RZ, 0, 0 ;  /* 0x00000000ff077431 */ /* 0x000fe200000001ff */
[----:B0-----:R-:W-:-:S03]  /*11d0*/  MOV R11, R0 ;  /* 0x00000000000b7202 */ /* 0x001fc60000000f00 */
[----:B------:R-:W-:Y:S05]  /*11e0*/  RET.REL.NODEC R6 `(_Z9pagerank1PiS_S_PfS0_ii) ;  /* 0xffffffec06847950 */ /* 0x000fea0003c3ffff */
.L_x_43:
        /* <DEDUP_REMOVED lines=9> */
.L_x_46:


//--------------------- .nv.shared.reserved.0     --------------------------
	.section	.nv.shared.reserved.0,"aw",@nobits
	.weak		__nv_reservedSMEM_offset_0_alias
	.size		__nv_reservedSMEM_offset_0_alias, 0, 64
	.other		__nv_reservedSMEM_offset_0_alias,@"STO_CUDA_RESERVED_SHARED STV_DEFAULT"
__nv_reservedSMEM_offset_0_alias:
	.zero		0
	.zero		64


//--------------------- .nv.constant0._Z9inibufferPiPfS0_ii --------------------------
	.section	.nv.constant0._Z9inibufferPiPfS0_ii,"a",@progbits
	.sectionflags	@""
	.align	4
.nv.constant0._Z9inibufferPiPfS0_ii:
	.zero		928


//--------------------- .nv.constant0._Z9pagerank2PiS_S_PfS0_ii --------------------------
	.section	.nv.constant0._Z9pagerank2PiS_S_PfS0_ii,"a",@progbits
	.sectionflags	@""
	.align	4
.nv.constant0._Z9pagerank2PiS_S_PfS0_ii:
	.zero		944


//--------------------- .nv.constant0._Z9pagerank1PiS_S_PfS0_ii --------------------------
	.section	.nv.constant0._Z9pagerank1PiS_S_PfS0_ii,"a",@progbits
	.sectionflags	@""
	.align	4
.nv.constant0._Z9pagerank1PiS_S_PfS0_ii:
	.zero		944


//--------------------- SYMBOLS --------------------------

	.type		.nv.reservedSmem.offset0,@object
	.size		.nv.reservedSmem.offset0,0x4
